//
// Generated by NVIDIA NVVM Compiler
//
// Compiler Build ID: CL-36424714
// Cuda compilation tools, release 13.0, V13.0.88
// Based on NVVM 20.0.0
//

.version 9.0
.target sm_100
.address_size 64

	// .globl	_Z10stepKerneljPfS_ff
.const .align 4 .b8 dx[36] = {0, 0, 0, 0, 255, 255, 255, 255, 255, 255, 255, 255, 0, 0, 0, 0, 1, 0, 0, 0, 1, 0, 0, 0, 1, 0, 0, 0, 0, 0, 0, 0, 255, 255, 255, 255};
.const .align 4 .b8 dy[40] = {0, 0, 0, 0, 0, 0, 0, 0, 1, 0, 0, 0, 1, 0, 0, 0, 1, 0, 0, 0, 0, 0, 0, 0, 255, 255, 255, 255, 255, 255, 255, 255, 255, 255, 255, 255};
.const .align 4 .b8 w[36] = {57, 142, 227, 62, 57, 142, 227, 61, 57, 142, 227, 60, 57, 142, 227, 61, 57, 142, 227, 60, 57, 142, 227, 61, 57, 142, 227, 60, 57, 142, 227, 61, 57, 142, 227, 60};
.const .align 4 .b8 v_x[36] = {0, 0, 0, 0, 0, 0, 0, 64, 0, 0, 0, 64, 0, 0, 0, 0, 0, 0, 0, 192, 0, 0, 0, 192, 0, 0, 0, 192, 0, 0, 0, 0, 0, 0, 0, 64};
.const .align 4 .b8 v_y[36] = {0, 0, 0, 0, 0, 0, 0, 0, 0, 0, 0, 64, 0, 0, 0, 64, 0, 0, 0, 64, 0, 0, 0, 0, 0, 0, 0, 192, 0, 0, 0, 192, 0, 0, 0, 192};
.const .align 4 .f32 cs2 = 0f3FAAAAAB;
.const .align 4 .f32 tau = 0f3F4CCCCD;

.visible .entry _Z10stepKerneljPfS_ff(
	.param .u32 _Z10stepKerneljPfS_ff_param_0,
	.param .u64 .ptr .align 1 _Z10stepKerneljPfS_ff_param_1,
	.param .u64 .ptr .align 1 _Z10stepKerneljPfS_ff_param_2,
	.param .f32 _Z10stepKerneljPfS_ff_param_3,
	.param .f32 _Z10stepKerneljPfS_ff_param_4
)
{
	.reg .pred 	%p<2>;
	.reg .b32 	%r<12>;
	.reg .b32 	%f<250>;
	.reg .b64 	%rd<8>;
	.reg .b64 	%fd<134>;

	ld.param.u32 	%r1, [_Z10stepKerneljPfS_ff_param_0];
	ld.param.u64 	%rd3, [_Z10stepKerneljPfS_ff_param_1];
	ld.param.u64 	%rd4, [_Z10stepKerneljPfS_ff_param_2];
	cvta.to.global.u64 	%rd5, %rd3;
	cvta.to.global.u64 	%rd6, %rd4;
	mov.u32 	%r2, %ctaid.x;
	mov.u32 	%r3, %ntid.x;
	mov.u32 	%r4, %tid.x;
	mad.lo.s32 	%r5, %r2, %r3, %r4;
	mov.u32 	%r6, %ctaid.y;
	mov.u32 	%r7, %ntid.y;
	mov.u32 	%r8, %tid.y;
	mad.lo.s32 	%r9, %r6, %r7, %r8;
	mad.lo.s32 	%r10, %r9, %r1, %r5;
	mul.lo.s32 	%r11, %r10, 9;
	mul.wide.s32 	%rd7, %r11, 4;
	add.s64 	%rd1, %rd5, %rd7;
	add.s64 	%rd2, %rd6, %rd7;
	ld.global.f32 	%f3, [%rd2];
	setp.lt.f32 	%p1, %f3, 0f00000000;
	@%p1 bra 	$L__BB0_2;
	ld.param.f32 	%f249, [_Z10stepKerneljPfS_ff_param_4];
	ld.param.f32 	%f248, [_Z10stepKerneljPfS_ff_param_3];
	ld.const.f32 	%f4, [tau];
	ld.global.f32 	%f5, [%rd1];
	add.f32 	%f6, %f5, 0f00000000;
	ld.global.f32 	%f7, [%rd1+4];
	add.f32 	%f8, %f6, %f7;
	ld.global.f32 	%f9, [%rd1+8];
	add.f32 	%f10, %f8, %f9;
	ld.global.f32 	%f11, [%rd1+12];
	add.f32 	%f12, %f10, %f11;
	ld.global.f32 	%f13, [%rd1+16];
	add.f32 	%f14, %f12, %f13;
	ld.global.f32 	%f15, [%rd1+20];
	add.f32 	%f16, %f14, %f15;
	ld.global.f32 	%f17, [%rd1+24];
	add.f32 	%f18, %f16, %f17;
	ld.global.f32 	%f19, [%rd1+28];
	add.f32 	%f20, %f18, %f19;
	ld.global.f32 	%f21, [%rd1+32];
	add.f32 	%f22, %f20, %f21;
	ld.const.f32 	%f23, [v_x];
	mul.f32 	%f24, %f23, %f5;
	div.rn.f32 	%f25, %f24, %f22;
	fma.rn.f32 	%f26, %f248, %f4, %f25;
	ld.const.f32 	%f27, [v_y];
	mul.f32 	%f28, %f5, %f27;
	div.rn.f32 	%f29, %f28, %f22;
	fma.rn.f32 	%f30, %f249, %f4, %f29;
	ld.const.f32 	%f31, [v_x+4];
	mul.f32 	%f32, %f31, %f7;
	div.rn.f32 	%f33, %f32, %f22;
	add.f32 	%f34, %f26, %f33;
	ld.const.f32 	%f35, [v_y+4];
	mul.f32 	%f36, %f7, %f35;
	div.rn.f32 	%f37, %f36, %f22;
	add.f32 	%f38, %f30, %f37;
	ld.const.f32 	%f39, [v_x+8];
	mul.f32 	%f40, %f39, %f9;
	div.rn.f32 	%f41, %f40, %f22;
	add.f32 	%f42, %f34, %f41;
	ld.const.f32 	%f43, [v_y+8];
	mul.f32 	%f44, %f9, %f43;
	div.rn.f32 	%f45, %f44, %f22;
	add.f32 	%f46, %f38, %f45;
	ld.const.f32 	%f47, [v_x+12];
	mul.f32 	%f48, %f47, %f11;
	div.rn.f32 	%f49, %f48, %f22;
	add.f32 	%f50, %f42, %f49;
	ld.const.f32 	%f51, [v_y+12];
	mul.f32 	%f52, %f11, %f51;
	div.rn.f32 	%f53, %f52, %f22;
	add.f32 	%f54, %f46, %f53;
	ld.const.f32 	%f55, [v_x+16];
	mul.f32 	%f56, %f55, %f13;
	div.rn.f32 	%f57, %f56, %f22;
	add.f32 	%f58, %f50, %f57;
	ld.const.f32 	%f59, [v_y+16];
	mul.f32 	%f60, %f13, %f59;
	div.rn.f32 	%f61, %f60, %f22;
	add.f32 	%f62, %f54, %f61;
	ld.const.f32 	%f63, [v_x+20];
	mul.f32 	%f64, %f63, %f15;
	div.rn.f32 	%f65, %f64, %f22;
	add.f32 	%f66, %f58, %f65;
	ld.const.f32 	%f67, [v_y+20];
	mul.f32 	%f68, %f15, %f67;
	div.rn.f32 	%f69, %f68, %f22;
	add.f32 	%f70, %f62, %f69;
	ld.const.f32 	%f71, [v_x+24];
	mul.f32 	%f72, %f71, %f17;
	div.rn.f32 	%f73, %f72, %f22;
	add.f32 	%f74, %f66, %f73;
	ld.const.f32 	%f75, [v_y+24];
	mul.f32 	%f76, %f17, %f75;
	div.rn.f32 	%f77, %f76, %f22;
	add.f32 	%f78, %f70, %f77;
	ld.const.f32 	%f79, [v_x+28];
	mul.f32 	%f80, %f79, %f19;
	div.rn.f32 	%f81, %f80, %f22;
	add.f32 	%f82, %f74, %f81;
	ld.const.f32 	%f83, [v_y+28];
	mul.f32 	%f84, %f19, %f83;
	div.rn.f32 	%f85, %f84, %f22;
	add.f32 	%f86, %f78, %f85;
	ld.const.f32 	%f87, [v_x+32];
	mul.f32 	%f88, %f87, %f21;
	div.rn.f32 	%f89, %f88, %f22;
	add.f32 	%f90, %f82, %f89;
	ld.const.f32 	%f91, [v_y+32];
	mul.f32 	%f92, %f21, %f91;
	div.rn.f32 	%f93, %f92, %f22;
	add.f32 	%f94, %f86, %f93;
	ld.const.f32 	%f95, [cs2];
	cvt.f64.f32 	%fd1, %f95;
	mov.f64 	%fd2, 0d3FE0000000000000;
	div.rn.f64 	%fd3, %fd2, %fd1;
	div.rn.f64 	%fd4, %fd3, %fd1;
	cvt.f64.f32 	%fd5, %f94;
	cvt.f64.f32 	%fd6, %f90;
	rcp.rn.f64 	%fd7, %fd1;
	ld.const.f32 	%f96, [w];
	mul.f32 	%f97, %f22, %f96;
	cvt.f64.f32 	%fd8, %f97;
	mul.f32 	%f98, %f94, %f27;
	fma.rn.f32 	%f99, %f90, %f23, %f98;
	cvt.f64.f32 	%fd9, %f99;
	fma.rn.f64 	%fd10, %fd7, %fd9, 0d3FF0000000000000;
	mul.f32 	%f100, %f23, %f23;
	sub.f32 	%f101, %f100, %f95;
	mul.f32 	%f102, %f90, %f101;
	mul.f32 	%f103, %f90, %f102;
	cvt.f64.f32 	%fd11, %f103;
	cvt.f64.f32 	%fd12, %f23;
	add.f64 	%fd13, %fd12, %fd12;
	cvt.f64.f32 	%fd14, %f27;
	mul.f64 	%fd15, %fd13, %fd14;
	mul.f64 	%fd16, %fd15, %fd6;
	fma.rn.f64 	%fd17, %fd16, %fd5, %fd11;
	mul.f32 	%f104, %f27, %f27;
	sub.f32 	%f105, %f104, %f95;
	mul.f32 	%f106, %f94, %f105;
	mul.f32 	%f107, %f94, %f106;
	cvt.f64.f32 	%fd18, %f107;
	add.f64 	%fd19, %fd17, %fd18;
	fma.rn.f64 	%fd20, %fd4, %fd19, %fd10;
	mul.f64 	%fd21, %fd20, %fd8;
	cvt.rn.f32.f64 	%f108, %fd21;
	ld.const.f32 	%f109, [w+4];
	mul.f32 	%f110, %f22, %f109;
	cvt.f64.f32 	%fd22, %f110;
	mul.f32 	%f111, %f94, %f35;
	fma.rn.f32 	%f112, %f90, %f31, %f111;
	cvt.f64.f32 	%fd23, %f112;
	fma.rn.f64 	%fd24, %fd7, %fd23, 0d3FF0000000000000;
	mul.f32 	%f113, %f31, %f31;
	sub.f32 	%f114, %f113, %f95;
	mul.f32 	%f115, %f90, %f114;
	mul.f32 	%f116, %f90, %f115;
	cvt.f64.f32 	%fd25, %f116;
	cvt.f64.f32 	%fd26, %f31;
	add.f64 	%fd27, %fd26, %fd26;
	cvt.f64.f32 	%fd28, %f35;
	mul.f64 	%fd29, %fd27, %fd28;
	mul.f64 	%fd30, %fd29, %fd6;
	fma.rn.f64 	%fd31, %fd30, %fd5, %fd25;
	mul.f32 	%f117, %f35, %f35;
	sub.f32 	%f118, %f117, %f95;
	mul.f32 	%f119, %f94, %f118;
	mul.f32 	%f120, %f94, %f119;
	cvt.f64.f32 	%fd32, %f120;
	add.f64 	%fd33, %fd31, %fd32;
	fma.rn.f64 	%fd34, %fd4, %fd33, %fd24;
	mul.f64 	%fd35, %fd34, %fd22;
	cvt.rn.f32.f64 	%f121, %fd35;
	ld.const.f32 	%f122, [w+8];
	mul.f32 	%f123, %f22, %f122;
	cvt.f64.f32 	%fd36, %f123;
	mul.f32 	%f124, %f94, %f43;
	fma.rn.f32 	%f125, %f90, %f39, %f124;
	cvt.f64.f32 	%fd37, %f125;
	fma.rn.f64 	%fd38, %fd7, %fd37, 0d3FF0000000000000;
	mul.f32 	%f126, %f39, %f39;
	sub.f32 	%f127, %f126, %f95;
	mul.f32 	%f128, %f90, %f127;
	mul.f32 	%f129, %f90, %f128;
	cvt.f64.f32 	%fd39, %f129;
	cvt.f64.f32 	%fd40, %f39;
	add.f64 	%fd41, %fd40, %fd40;
	cvt.f64.f32 	%fd42, %f43;
	mul.f64 	%fd43, %fd41, %fd42;
	mul.f64 	%fd44, %fd43, %fd6;
	fma.rn.f64 	%fd45, %fd44, %fd5, %fd39;
	mul.f32 	%f130, %f43, %f43;
	sub.f32 	%f131, %f130, %f95;
	mul.f32 	%f132, %f94, %f131;
	mul.f32 	%f133, %f94, %f132;
	cvt.f64.f32 	%fd46, %f133;
	add.f64 	%fd47, %fd45, %fd46;
	fma.rn.f64 	%fd48, %fd4, %fd47, %fd38;
	mul.f64 	%fd49, %fd48, %fd36;
	cvt.rn.f32.f64 	%f134, %fd49;
	ld.const.f32 	%f135, [w+12];
	mul.f32 	%f136, %f22, %f135;
	cvt.f64.f32 	%fd50, %f136;
	mul.f32 	%f137, %f94, %f51;
	fma.rn.f32 	%f138, %f90, %f47, %f137;
	cvt.f64.f32 	%fd51, %f138;
	fma.rn.f64 	%fd52, %fd7, %fd51, 0d3FF0000000000000;
	mul.f32 	%f139, %f47, %f47;
	sub.f32 	%f140, %f139, %f95;
	mul.f32 	%f141, %f90, %f140;
	mul.f32 	%f142, %f90, %f141;
	cvt.f64.f32 	%fd53, %f142;
	cvt.f64.f32 	%fd54, %f47;
	add.f64 	%fd55, %fd54, %fd54;
	cvt.f64.f32 	%fd56, %f51;
	mul.f64 	%fd57, %fd55, %fd56;
	mul.f64 	%fd58, %fd57, %fd6;
	fma.rn.f64 	%fd59, %fd58, %fd5, %fd53;
	mul.f32 	%f143, %f51, %f51;
	sub.f32 	%f144, %f143, %f95;
	mul.f32 	%f145, %f94, %f144;
	mul.f32 	%f146, %f94, %f145;
	cvt.f64.f32 	%fd60, %f146;
	add.f64 	%fd61, %fd59, %fd60;
	fma.rn.f64 	%fd62, %fd4, %fd61, %fd52;
	mul.f64 	%fd63, %fd62, %fd50;
	cvt.rn.f32.f64 	%f147, %fd63;
	ld.const.f32 	%f148, [w+16];
	mul.f32 	%f149, %f22, %f148;
	cvt.f64.f32 	%fd64, %f149;
	mul.f32 	%f150, %f94, %f59;
	fma.rn.f32 	%f151, %f90, %f55, %f150;
	cvt.f64.f32 	%fd65, %f151;
	fma.rn.f64 	%fd66, %fd7, %fd65, 0d3FF0000000000000;
	mul.f32 	%f152, %f55, %f55;
	sub.f32 	%f153, %f152, %f95;
	mul.f32 	%f154, %f90, %f153;
	mul.f32 	%f155, %f90, %f154;
	cvt.f64.f32 	%fd67, %f155;
	cvt.f64.f32 	%fd68, %f55;
	add.f64 	%fd69, %fd68, %fd68;
	cvt.f64.f32 	%fd70, %f59;
	mul.f64 	%fd71, %fd69, %fd70;
	mul.f64 	%fd72, %fd71, %fd6;
	fma.rn.f64 	%fd73, %fd72, %fd5, %fd67;
	mul.f32 	%f156, %f59, %f59;
	sub.f32 	%f157, %f156, %f95;
	mul.f32 	%f158, %f94, %f157;
	mul.f32 	%f159, %f94, %f158;
	cvt.f64.f32 	%fd74, %f159;
	add.f64 	%fd75, %fd73, %fd74;
	fma.rn.f64 	%fd76, %fd4, %fd75, %fd66;
	mul.f64 	%fd77, %fd76, %fd64;
	cvt.rn.f32.f64 	%f160, %fd77;
	ld.const.f32 	%f161, [w+20];
	mul.f32 	%f162, %f22, %f161;
	cvt.f64.f32 	%fd78, %f162;
	mul.f32 	%f163, %f94, %f67;
	fma.rn.f32 	%f164, %f90, %f63, %f163;
	cvt.f64.f32 	%fd79, %f164;
	fma.rn.f64 	%fd80, %fd7, %fd79, 0d3FF0000000000000;
	mul.f32 	%f165, %f63, %f63;
	sub.f32 	%f166, %f165, %f95;
	mul.f32 	%f167, %f90, %f166;
	mul.f32 	%f168, %f90, %f167;
	cvt.f64.f32 	%fd81, %f168;
	cvt.f64.f32 	%fd82, %f63;
	add.f64 	%fd83, %fd82, %fd82;
	cvt.f64.f32 	%fd84, %f67;
	mul.f64 	%fd85, %fd83, %fd84;
	mul.f64 	%fd86, %fd85, %fd6;
	fma.rn.f64 	%fd87, %fd86, %fd5, %fd81;
	mul.f32 	%f169, %f67, %f67;
	sub.f32 	%f170, %f169, %f95;
	mul.f32 	%f171, %f94, %f170;
	mul.f32 	%f172, %f94, %f171;
	cvt.f64.f32 	%fd88, %f172;
	add.f64 	%fd89, %fd87, %fd88;
	fma.rn.f64 	%fd90, %fd4, %fd89, %fd80;
	mul.f64 	%fd91, %fd90, %fd78;
	cvt.rn.f32.f64 	%f173, %fd91;
	ld.const.f32 	%f174, [w+24];
	mul.f32 	%f175, %f22, %f174;
	cvt.f64.f32 	%fd92, %f175;
	mul.f32 	%f176, %f94, %f75;
	fma.rn.f32 	%f177, %f90, %f71, %f176;
	cvt.f64.f32 	%fd93, %f177;
	fma.rn.f64 	%fd94, %fd7, %fd93, 0d3FF0000000000000;
	mul.f32 	%f178, %f71, %f71;
	sub.f32 	%f179, %f178, %f95;
	mul.f32 	%f180, %f90, %f179;
	mul.f32 	%f181, %f90, %f180;
	cvt.f64.f32 	%fd95, %f181;
	cvt.f64.f32 	%fd96, %f71;
	add.f64 	%fd97, %fd96, %fd96;
	cvt.f64.f32 	%fd98, %f75;
	mul.f64 	%fd99, %fd97, %fd98;
	mul.f64 	%fd100, %fd99, %fd6;
	fma.rn.f64 	%fd101, %fd100, %fd5, %fd95;
	mul.f32 	%f182, %f75, %f75;
	sub.f32 	%f183, %f182, %f95;
	mul.f32 	%f184, %f94, %f183;
	mul.f32 	%f185, %f94, %f184;
	cvt.f64.f32 	%fd102, %f185;
	add.f64 	%fd103, %fd101, %fd102;
	fma.rn.f64 	%fd104, %fd4, %fd103, %fd94;
	mul.f64 	%fd105, %fd104, %fd92;
	cvt.rn.f32.f64 	%f186, %fd105;
	ld.const.f32 	%f187, [w+28];
	mul.f32 	%f188, %f22, %f187;
	cvt.f64.f32 	%fd106, %f188;
	mul.f32 	%f189, %f94, %f83;
	fma.rn.f32 	%f190, %f90, %f79, %f189;
	cvt.f64.f32 	%fd107, %f190;
	fma.rn.f64 	%fd108, %fd7, %fd107, 0d3FF0000000000000;
	mul.f32 	%f191, %f79, %f79;
	sub.f32 	%f192, %f191, %f95;
	mul.f32 	%f193, %f90, %f192;
	mul.f32 	%f194, %f90, %f193;
	cvt.f64.f32 	%fd109, %f194;
	cvt.f64.f32 	%fd110, %f79;
	add.f64 	%fd111, %fd110, %fd110;
	cvt.f64.f32 	%fd112, %f83;
	mul.f64 	%fd113, %fd111, %fd112;
	mul.f64 	%fd114, %fd113, %fd6;
	fma.rn.f64 	%fd115, %fd114, %fd5, %fd109;
	mul.f32 	%f195, %f83, %f83;
	sub.f32 	%f196, %f195, %f95;
	mul.f32 	%f197, %f94, %f196;
	mul.f32 	%f198, %f94, %f197;
	cvt.f64.f32 	%fd116, %f198;
	add.f64 	%fd117, %fd115, %fd116;
	fma.rn.f64 	%fd118, %fd4, %fd117, %fd108;
	mul.f64 	%fd119, %fd118, %fd106;
	cvt.rn.f32.f64 	%f199, %fd119;
	ld.const.f32 	%f200, [w+32];
	mul.f32 	%f201, %f22, %f200;
	cvt.f64.f32 	%fd120, %f201;
	mul.f32 	%f202, %f94, %f91;
	fma.rn.f32 	%f203, %f90, %f87, %f202;
	cvt.f64.f32 	%fd121, %f203;
	fma.rn.f64 	%fd122, %fd7, %fd121, 0d3FF0000000000000;
	mul.f32 	%f204, %f87, %f87;
	sub.f32 	%f205, %f204, %f95;
	mul.f32 	%f206, %f90, %f205;
	mul.f32 	%f207, %f90, %f206;
	cvt.f64.f32 	%fd123, %f207;
	cvt.f64.f32 	%fd124, %f87;
	add.f64 	%fd125, %fd124, %fd124;
	cvt.f64.f32 	%fd126, %f91;
	mul.f64 	%fd127, %fd125, %fd126;
	mul.f64 	%fd128, %fd127, %fd6;
	fma.rn.f64 	%fd129, %fd128, %fd5, %fd123;
	mul.f32 	%f208, %f91, %f91;
	sub.f32 	%f209, %f208, %f95;
	mul.f32 	%f210, %f94, %f209;
	mul.f32 	%f211, %f94, %f210;
	cvt.f64.f32 	%fd130, %f211;
	add.f64 	%fd131, %fd129, %fd130;
	fma.rn.f64 	%fd132, %fd4, %fd131, %fd122;
	mul.f64 	%fd133, %fd132, %fd120;
	cvt.rn.f32.f64 	%f212, %fd133;
	sub.f32 	%f213, %f108, %f5;
	div.rn.f32 	%f214, %f213, %f4;
	add.f32 	%f215, %f5, %f214;
	st.global.f32 	[%rd2], %f215;
	ld.global.f32 	%f216, [%rd1+4];
	sub.f32 	%f217, %f121, %f216;
	div.rn.f32 	%f218, %f217, %f4;
	add.f32 	%f219, %f216, %f218;
	st.global.f32 	[%rd2+4], %f219;
	ld.global.f32 	%f220, [%rd1+8];
	sub.f32 	%f221, %f134, %f220;
	div.rn.f32 	%f222, %f221, %f4;
	add.f32 	%f223, %f220, %f222;
	st.global.f32 	[%rd2+8], %f223;
	ld.global.f32 	%f224, [%rd1+12];
	sub.f32 	%f225, %f147, %f224;
	div.rn.f32 	%f226, %f225, %f4;
	add.f32 	%f227, %f224, %f226;
	st.global.f32 	[%rd2+12], %f227;
	ld.global.f32 	%f228, [%rd1+16];
	sub.f32 	%f229, %f160, %f228;
	div.rn.f32 	%f230, %f229, %f4;
	add.f32 	%f231, %f228, %f230;
	st.global.f32 	[%rd2+16], %f231;
	ld.global.f32 	%f232, [%rd1+20];
	sub.f32 	%f233, %f173, %f232;
	div.rn.f32 	%f234, %f233, %f4;
	add.f32 	%f235, %f232, %f234;
	st.global.f32 	[%rd2+20], %f235;
	ld.global.f32 	%f236, [%rd1+24];
	sub.f32 	%f237, %f186, %f236;
	div.rn.f32 	%f238, %f237, %f4;
	add.f32 	%f239, %f236, %f238;
	st.global.f32 	[%rd2+24], %f239;
	ld.global.f32 	%f240, [%rd1+28];
	sub.f32 	%f241, %f199, %f240;
	div.rn.f32 	%f242, %f241, %f4;
	add.f32 	%f243, %f240, %f242;
	st.global.f32 	[%rd2+28], %f243;
	ld.global.f32 	%f244, [%rd1+32];
	sub.f32 	%f245, %f212, %f244;
	div.rn.f32 	%f246, %f245, %f4;
	add.f32 	%f247, %f244, %f246;
	st.global.f32 	[%rd2+32], %f247;
$L__BB0_2:
	ret;

}
	// .globl	_Z9proKernelP6float4jjPfS1_
.visible .entry _Z9proKernelP6float4jjPfS1_(
	.param .u64 .ptr .align 1 _Z9proKernelP6float4jjPfS1__param_0,
	.param .u32 _Z9proKernelP6float4jjPfS1__param_1,
	.param .u32 _Z9proKernelP6float4jjPfS1__param_2,
	.param .u64 .ptr .align 1 _Z9proKernelP6float4jjPfS1__param_3,
	.param .u64 .ptr .align 1 _Z9proKernelP6float4jjPfS1__param_4
)
{
	.reg .pred 	%p<75>;
	.reg .b32 	%r<63>;
	.reg .b32 	%f<61>;
	.reg .b64 	%rd<34>;
	.reg .b64 	%fd<4>;

	ld.param.u64 	%rd5, [_Z9proKernelP6float4jjPfS1__param_0];
	ld.param.u32 	%r20, [_Z9proKernelP6float4jjPfS1__param_1];
	ld.param.u32 	%r21, [_Z9proKernelP6float4jjPfS1__param_2];
	ld.param.u64 	%rd6, [_Z9proKernelP6float4jjPfS1__param_3];
	ld.param.u64 	%rd7, [_Z9proKernelP6float4jjPfS1__param_4];
	cvta.to.global.u64 	%rd1, %rd5;
	cvta.to.global.u64 	%rd8, %rd6;
	cvta.to.global.u64 	%rd2, %rd7;
	mov.u32 	%r22, %tid.x;
	mov.u32 	%r23, %ctaid.x;
	mov.u32 	%r24, %ntid.x;
	mad.lo.s32 	%r1, %r23, %r24, %r22;
	mov.u32 	%r25, %tid.y;
	mov.u32 	%r26, %ctaid.y;
	mov.u32 	%r27, %ntid.y;
	mad.lo.s32 	%r2, %r26, %r27, %r25;
	cvt.rn.f32.s32 	%f28, %r1;
	cvt.rn.f32.u32 	%f29, %r20;
	div.rn.f32 	%f30, %f28, %f29;
	cvt.rn.f32.u32 	%f31, %r2;
	cvt.rn.f32.u32 	%f32, %r21;
	div.rn.f32 	%f33, %f31, %f32;
	fma.rn.f32 	%f1, %f30, 0f40000000, 0fBF800000;
	fma.rn.f32 	%f2, %f33, 0f40000000, 0fBF800000;
	mad.lo.s32 	%r3, %r20, %r2, %r1;
	mul.lo.s32 	%r28, %r3, 9;
	mul.wide.s32 	%rd9, %r28, 4;
	add.s64 	%rd3, %rd8, %rd9;
	add.s64 	%rd4, %rd2, %rd9;
	ld.global.f32 	%f3, [%rd4];
	setp.geu.f32 	%p1, %f3, 0fC479C000;
	@%p1 bra 	$L__BB1_2;
	mul.wide.s32 	%rd30, %r3, 16;
	add.s64 	%rd31, %rd1, %rd30;
	mov.f32 	%f50, 0f3F800000;
	mov.f32 	%f51, 0fC2C80000;
	st.global.v4.f32 	[%rd31], {%f1, %f51, %f2, %f50};
	mad.lo.s32 	%r62, %r21, %r20, %r3;
	mul.wide.u32 	%rd32, %r62, 16;
	add.s64 	%rd33, %rd1, %rd32;
	mov.f32 	%f52, 0f00000000;
	st.global.v4.f32 	[%rd33], {%f52, %f52, %f52, %f50};
	bra.uni 	$L__BB1_35;
$L__BB1_2:
	st.global.f32 	[%rd3], %f3;
	ld.const.u32 	%r29, [dx+4];
	add.s32 	%r4, %r29, %r1;
	ld.const.u32 	%r30, [dy+4];
	add.s32 	%r5, %r30, %r2;
	setp.lt.s32 	%p2, %r4, 0;
	setp.ge.u32 	%p3, %r4, %r20;
	or.pred  	%p4, %p2, %p3;
	setp.lt.s32 	%p5, %r5, 0;
	setp.ge.u32 	%p6, %r5, %r21;
	or.pred  	%p7, %p5, %p6;
	or.pred  	%p9, %p4, %p7;
	@%p9 bra 	$L__BB1_4;
	mad.lo.s32 	%r31, %r5, %r20, %r4;
	mad.lo.s32 	%r32, %r31, 9, 1;
	mul.wide.u32 	%rd10, %r32, 4;
	add.s64 	%rd11, %rd2, %rd10;
	ld.global.f32 	%f53, [%rd11];
	setp.geu.f32 	%p10, %f53, 0fC479C000;
	@%p10 bra 	$L__BB1_5;
$L__BB1_4:
	ld.global.f32 	%f53, [%rd4+20];
	st.global.f32 	[%rd3+4], %f53;
	bra.uni 	$L__BB1_6;
$L__BB1_5:
	st.global.f32 	[%rd3+4], %f53;
$L__BB1_6:
	ld.const.u32 	%r33, [dx+8];
	add.s32 	%r6, %r33, %r1;
	ld.const.u32 	%r34, [dy+8];
	add.s32 	%r7, %r34, %r2;
	setp.lt.s32 	%p11, %r6, 0;
	setp.ge.u32 	%p12, %r6, %r20;
	or.pred  	%p13, %p11, %p12;
	setp.lt.s32 	%p14, %r7, 0;
	setp.ge.u32 	%p15, %r7, %r21;
	or.pred  	%p16, %p14, %p15;
	or.pred  	%p18, %p13, %p16;
	@%p18 bra 	$L__BB1_9;
	mad.lo.s32 	%r35, %r7, %r20, %r6;
	mad.lo.s32 	%r36, %r35, 9, 2;
	mul.wide.u32 	%rd12, %r36, 4;
	add.s64 	%rd13, %rd2, %rd12;
	ld.global.f32 	%f54, [%rd13];
	setp.lt.f32 	%p19, %f54, 0fC479C000;
	@%p19 bra 	$L__BB1_9;
	st.global.f32 	[%rd3+8], %f54;
	bra.uni 	$L__BB1_10;
$L__BB1_9:
	ld.global.f32 	%f54, [%rd4+24];
	st.global.f32 	[%rd3+8], %f54;
$L__BB1_10:
	ld.const.u32 	%r37, [dx+12];
	add.s32 	%r8, %r37, %r1;
	ld.const.u32 	%r38, [dy+12];
	add.s32 	%r9, %r38, %r2;
	setp.lt.s32 	%p20, %r8, 0;
	setp.ge.u32 	%p21, %r8, %r20;
	or.pred  	%p22, %p20, %p21;
	setp.lt.s32 	%p23, %r9, 0;
	setp.ge.u32 	%p24, %r9, %r21;
	or.pred  	%p25, %p23, %p24;
	or.pred  	%p27, %p22, %p25;
	@%p27 bra 	$L__BB1_13;
	mad.lo.s32 	%r39, %r9, %r20, %r8;
	mad.lo.s32 	%r40, %r39, 9, 3;
	mul.wide.u32 	%rd14, %r40, 4;
	add.s64 	%rd15, %rd2, %rd14;
	ld.global.f32 	%f55, [%rd15];
	setp.lt.f32 	%p28, %f55, 0fC479C000;
	@%p28 bra 	$L__BB1_13;
	st.global.f32 	[%rd3+12], %f55;
	bra.uni 	$L__BB1_14;
$L__BB1_13:
	ld.global.f32 	%f55, [%rd4+28];
	st.global.f32 	[%rd3+12], %f55;
$L__BB1_14:
	ld.const.u32 	%r41, [dx+16];
	add.s32 	%r10, %r41, %r1;
	ld.const.u32 	%r42, [dy+16];
	add.s32 	%r11, %r42, %r2;
	setp.lt.s32 	%p29, %r10, 0;
	setp.ge.u32 	%p30, %r10, %r20;
	or.pred  	%p31, %p29, %p30;
	setp.lt.s32 	%p32, %r11, 0;
	setp.ge.u32 	%p33, %r11, %r21;
	or.pred  	%p34, %p32, %p33;
	or.pred  	%p36, %p31, %p34;
	@%p36 bra 	$L__BB1_17;
	mad.lo.s32 	%r43, %r11, %r20, %r10;
	mad.lo.s32 	%r44, %r43, 9, 4;
	mul.wide.u32 	%rd16, %r44, 4;
	add.s64 	%rd17, %rd2, %rd16;
	ld.global.f32 	%f56, [%rd17];
	setp.lt.f32 	%p37, %f56, 0fC479C000;
	@%p37 bra 	$L__BB1_17;
	st.global.f32 	[%rd3+16], %f56;
	bra.uni 	$L__BB1_18;
$L__BB1_17:
	ld.global.f32 	%f56, [%rd4+32];
	st.global.f32 	[%rd3+16], %f56;
$L__BB1_18:
	ld.const.u32 	%r45, [dx+20];
	add.s32 	%r12, %r45, %r1;
	ld.const.u32 	%r46, [dy+20];
	add.s32 	%r13, %r46, %r2;
	setp.lt.s32 	%p38, %r12, 0;
	setp.ge.u32 	%p39, %r12, %r20;
	or.pred  	%p40, %p38, %p39;
	setp.lt.s32 	%p41, %r13, 0;
	setp.ge.u32 	%p42, %r13, %r21;
	or.pred  	%p43, %p41, %p42;
	or.pred  	%p45, %p40, %p43;
	@%p45 bra 	$L__BB1_21;
	mad.lo.s32 	%r47, %r13, %r20, %r12;
	mad.lo.s32 	%r48, %r47, 9, 5;
	mul.wide.u32 	%rd18, %r48, 4;
	add.s64 	%rd19, %rd2, %rd18;
	ld.global.f32 	%f57, [%rd19];
	setp.lt.f32 	%p46, %f57, 0fC479C000;
	@%p46 bra 	$L__BB1_21;
	st.global.f32 	[%rd3+20], %f57;
	bra.uni 	$L__BB1_22;
$L__BB1_21:
	ld.global.f32 	%f57, [%rd4+4];
	st.global.f32 	[%rd3+20], %f57;
$L__BB1_22:
	ld.const.u32 	%r49, [dx+24];
	add.s32 	%r14, %r49, %r1;
	ld.const.u32 	%r50, [dy+24];
	add.s32 	%r15, %r50, %r2;
	setp.lt.s32 	%p47, %r14, 0;
	setp.ge.u32 	%p48, %r14, %r20;
	or.pred  	%p49, %p47, %p48;
	setp.lt.s32 	%p50, %r15, 0;
	setp.ge.u32 	%p51, %r15, %r21;
	or.pred  	%p52, %p50, %p51;
	or.pred  	%p54, %p49, %p52;
	@%p54 bra 	$L__BB1_25;
	mad.lo.s32 	%r51, %r15, %r20, %r14;
	mad.lo.s32 	%r52, %r51, 9, 6;
	mul.wide.u32 	%rd20, %r52, 4;
	add.s64 	%rd21, %rd2, %rd20;
	ld.global.f32 	%f58, [%rd21];
	setp.lt.f32 	%p55, %f58, 0fC479C000;
	@%p55 bra 	$L__BB1_25;
	st.global.f32 	[%rd3+24], %f58;
	bra.uni 	$L__BB1_26;
$L__BB1_25:
	ld.global.f32 	%f58, [%rd4+8];
	st.global.f32 	[%rd3+24], %f58;
$L__BB1_26:
	ld.const.u32 	%r53, [dx+28];
	add.s32 	%r16, %r53, %r1;
	ld.const.u32 	%r54, [dy+28];
	add.s32 	%r17, %r54, %r2;
	setp.lt.s32 	%p56, %r16, 0;
	setp.ge.u32 	%p57, %r16, %r20;
	or.pred  	%p58, %p56, %p57;
	setp.lt.s32 	%p59, %r17, 0;
	setp.ge.u32 	%p60, %r17, %r21;
	or.pred  	%p61, %p59, %p60;
	or.pred  	%p63, %p58, %p61;
	@%p63 bra 	$L__BB1_29;
	mad.lo.s32 	%r55, %r17, %r20, %r16;
	mad.lo.s32 	%r56, %r55, 9, 7;
	mul.wide.u32 	%rd22, %r56, 4;
	add.s64 	%rd23, %rd2, %rd22;
	ld.global.f32 	%f59, [%rd23];
	setp.lt.f32 	%p64, %f59, 0fC479C000;
	@%p64 bra 	$L__BB1_29;
	st.global.f32 	[%rd3+28], %f59;
	bra.uni 	$L__BB1_30;
$L__BB1_29:
	ld.global.f32 	%f59, [%rd4+12];
	st.global.f32 	[%rd3+28], %f59;
$L__BB1_30:
	ld.const.u32 	%r57, [dx+32];
	add.s32 	%r18, %r57, %r1;
	ld.const.u32 	%r58, [dy+32];
	add.s32 	%r19, %r58, %r2;
	setp.lt.s32 	%p65, %r18, 0;
	setp.ge.u32 	%p66, %r18, %r20;
	or.pred  	%p67, %p65, %p66;
	setp.lt.s32 	%p68, %r19, 0;
	setp.ge.u32 	%p69, %r19, %r21;
	or.pred  	%p70, %p68, %p69;
	or.pred  	%p72, %p67, %p70;
	@%p72 bra 	$L__BB1_33;
	mad.lo.s32 	%r59, %r19, %r20, %r18;
	mad.lo.s32 	%r60, %r59, 9, 8;
	mul.wide.u32 	%rd24, %r60, 4;
	add.s64 	%rd25, %rd2, %rd24;
	ld.global.f32 	%f60, [%rd25];
	setp.lt.f32 	%p73, %f60, 0fC479C000;
	@%p73 bra 	$L__BB1_33;
	st.global.f32 	[%rd3+32], %f60;
	bra.uni 	$L__BB1_34;
$L__BB1_33:
	ld.global.f32 	%f60, [%rd4+16];
	st.global.f32 	[%rd3+32], %f60;
$L__BB1_34:
	add.f32 	%f34, %f3, 0f00000000;
	add.f32 	%f35, %f34, %f53;
	add.f32 	%f36, %f35, %f54;
	add.f32 	%f37, %f36, %f55;
	add.f32 	%f38, %f37, %f56;
	add.f32 	%f39, %f38, %f57;
	add.f32 	%f40, %f39, %f58;
	add.f32 	%f41, %f40, %f59;
	add.f32 	%f42, %f41, %f60;
	cvt.f64.f32 	%fd1, %f42;
	add.f64 	%fd2, %fd1, 0dBFECCCCCCCCCCCCD;
	mul.f64 	%fd3, %fd2, 0d4024000000000000;
	cvt.rn.f32.f64 	%f43, %fd3;
	ld.const.f32 	%f44, [cs2];
	fma.rn.f32 	%f45, %f42, %f44, 0fBFC00000;
	mul.wide.s32 	%rd26, %r3, 16;
	add.s64 	%rd27, %rd1, %rd26;
	mov.f32 	%f46, 0f3F800000;
	st.global.v4.f32 	[%rd27], {%f1, %f45, %f2, %f46};
	setp.gt.f32 	%p74, %f43, 0f3F800000;
	selp.f32 	%f47, 0f3F800000, %f43, %p74;
	mul.f32 	%f48, %f47, 0f3F000000;
	mad.lo.s32 	%r61, %r21, %r20, %r3;
	mul.wide.u32 	%rd28, %r61, 16;
	add.s64 	%rd29, %rd1, %rd28;
	mov.f32 	%f49, 0f00000000;
	st.global.v4.f32 	[%rd29], {%f49, %f48, %f47, %f49};
$L__BB1_35:
	ret;

}
	// .globl	_Z13addDropKerneljPfiii
.visible .entry _Z13addDropKerneljPfiii(
	.param .u32 _Z13addDropKerneljPfiii_param_0,
	.param .u64 .ptr .align 1 _Z13addDropKerneljPfiii_param_1,
	.param .u32 _Z13addDropKerneljPfiii_param_2,
	.param .u32 _Z13addDropKerneljPfiii_param_3,
	.param .u32 _Z13addDropKerneljPfiii_param_4
)
{
	.reg .pred 	%p<2>;
	.reg .b32 	%r<24>;
	.reg .b32 	%f<6>;
	.reg .b64 	%rd<5>;

	ld.param.u32 	%r8, [_Z13addDropKerneljPfiii_param_0];
	ld.param.u64 	%rd2, [_Z13addDropKerneljPfiii_param_1];
	ld.param.u32 	%r6, [_Z13addDropKerneljPfiii_param_2];
	ld.param.u32 	%r7, [_Z13addDropKerneljPfiii_param_3];
	ld.param.u32 	%r9, [_Z13addDropKerneljPfiii_param_4];
	cvta.to.global.u64 	%rd3, %rd2;
	mov.u32 	%r10, %tid.x;
	mov.u32 	%r11, %ctaid.x;
	mov.u32 	%r12, %ntid.x;
	mad.lo.s32 	%r1, %r11, %r12, %r10;
	mov.u32 	%r13, %tid.y;
	mov.u32 	%r14, %ctaid.y;
	mov.u32 	%r15, %ntid.y;
	mad.lo.s32 	%r2, %r14, %r15, %r13;
	mad.lo.s32 	%r16, %r2, %r8, %r1;
	mul.lo.s32 	%r17, %r16, 9;
	mul.wide.s32 	%rd4, %r17, 4;
	add.s64 	%rd1, %rd3, %rd4;
	sub.s32 	%r3, %r6, %r1;
	mul.lo.s32 	%r18, %r3, %r3;
	sub.s32 	%r4, %r7, %r2;
	mad.lo.s32 	%r19, %r4, %r4, %r18;
	mul.lo.s32 	%r5, %r9, %r9;
	setp.ge.u32 	%p1, %r19, %r5;
	@%p1 bra 	$L__BB2_2;
	sub.s32 	%r20, %r1, %r6;
	mad.lo.s32 	%r21, %r20, %r3, %r5;
	sub.s32 	%r22, %r2, %r7;
	mad.lo.s32 	%r23, %r22, %r4, %r21;
	cvt.rn.f32.s32 	%f1, %r23;
	cvt.rn.f32.u32 	%f2, %r5;
	div.rn.f32 	%f3, %f1, %f2;
	ld.global.f32 	%f4, [%rd1];
	add.f32 	%f5, %f3, %f4;
	st.global.f32 	[%rd1], %f5;
$L__BB2_2:
	ret;

}
	// .globl	_Z10initKerneljPfS_f
.visible .entry _Z10initKerneljPfS_f(
	.param .u32 _Z10initKerneljPfS_f_param_0,
	.param .u64 .ptr .align 1 _Z10initKerneljPfS_f_param_1,
	.param .u64 .ptr .align 1 _Z10initKerneljPfS_f_param_2,
	.param .f32 _Z10initKerneljPfS_f_param_3
)
{
	.reg .b32 	%r<12>;
	.reg .b32 	%f<2>;
	.reg .b64 	%rd<8>;

	ld.param.u32 	%r1, [_Z10initKerneljPfS_f_param_0];
	ld.param.u64 	%rd1, [_Z10initKerneljPfS_f_param_1];
	ld.param.u64 	%rd2, [_Z10initKerneljPfS_f_param_2];
	ld.param.f32 	%f1, [_Z10initKerneljPfS_f_param_3];
	mov.u32 	%r2, %tid.x;
	mov.u32 	%r3, %ctaid.x;
	mov.u32 	%r4, %ntid.x;
	mad.lo.s32 	%r5, %r3, %r4, %r2;
	mov.u32 	%r6, %tid.y;
	mov.u32 	%r7, %ctaid.y;
	mov.u32 	%r8, %ntid.y;
	mad.lo.s32 	%r9, %r7, %r8, %r6;
	mad.lo.s32 	%r10, %r9, %r1, %r5;
	mul.lo.s32 	%r11, %r10, 9;
	cvta.to.global.u64 	%rd3, %rd2;
	cvta.to.global.u64 	%rd4, %rd1;
	mul.wide.s32 	%rd5, %r11, 4;
	add.s64 	%rd6, %rd3, %rd5;
	st.global.f32 	[%rd6], %f1;
	add.s64 	%rd7, %rd4, %rd5;
	st.global.f32 	[%rd7], %f1;
	st.global.f32 	[%rd6+4], %f1;
	st.global.f32 	[%rd7+4], %f1;
	st.global.f32 	[%rd6+8], %f1;
	st.global.f32 	[%rd7+8], %f1;
	st.global.f32 	[%rd6+12], %f1;
	st.global.f32 	[%rd7+12], %f1;
	st.global.f32 	[%rd6+16], %f1;
	st.global.f32 	[%rd7+16], %f1;
	st.global.f32 	[%rd6+20], %f1;
	st.global.f32 	[%rd7+20], %f1;
	st.global.f32 	[%rd6+24], %f1;
	st.global.f32 	[%rd7+24], %f1;
	st.global.f32 	[%rd6+28], %f1;
	st.global.f32 	[%rd7+28], %f1;
	st.global.f32 	[%rd6+32], %f1;
	st.global.f32 	[%rd7+32], %f1;
	ret;

}
	// .globl	_Z17createBlockKerneljPfiiii
.visible .entry _Z17createBlockKerneljPfiiii(
	.param .u32 _Z17createBlockKerneljPfiiii_param_0,
	.param .u64 .ptr .align 1 _Z17createBlockKerneljPfiiii_param_1,
	.param .u32 _Z17createBlockKerneljPfiiii_param_2,
	.param .u32 _Z17createBlockKerneljPfiiii_param_3,
	.param .u32 _Z17createBlockKerneljPfiiii_param_4,
	.param .u32 _Z17createBlockKerneljPfiiii_param_5
)
{
	.reg .pred 	%p<11>;
	.reg .b32 	%r<18>;
	.reg .b32 	%f<2>;
	.reg .b64 	%rd<5>;

	ld.param.u32 	%r1, [_Z17createBlockKerneljPfiiii_param_0];
	ld.param.u64 	%rd2, [_Z17createBlockKerneljPfiiii_param_1];
	ld.param.u32 	%r2, [_Z17createBlockKerneljPfiiii_param_2];
	ld.param.u32 	%r3, [_Z17createBlockKerneljPfiiii_param_3];
	ld.param.u32 	%r4, [_Z17createBlockKerneljPfiiii_param_4];
	ld.param.u32 	%r5, [_Z17createBlockKerneljPfiiii_param_5];
	cvta.to.global.u64 	%rd3, %rd2;
	mov.u32 	%r6, %tid.x;
	mov.u32 	%r7, %ctaid.x;
	mov.u32 	%r8, %ntid.x;
	mad.lo.s32 	%r9, %r7, %r8, %r6;
	mov.u32 	%r10, %tid.y;
	mov.u32 	%r11, %ctaid.y;
	mov.u32 	%r12, %ntid.y;
	mad.lo.s32 	%r13, %r11, %r12, %r10;
	mad.lo.s32 	%r14, %r13, %r1, %r9;
	mul.lo.s32 	%r15, %r14, 9;
	mul.wide.s32 	%rd4, %r15, 4;
	add.s64 	%rd1, %rd3, %rd4;
	setp.ge.s32 	%p1, %r9, %r2;
	setp.le.s32 	%p2, %r9, %r4;
	and.pred  	%p3, %p1, %p2;
	setp.ge.s32 	%p4, %r13, %r3;
	setp.le.s32 	%p5, %r13, %r5;
	and.pred  	%p6, %p4, %p5;
	and.pred  	%p8, %p3, %p6;
	not.pred 	%p9, %p8;
	@%p9 bra 	$L__BB4_4;
	ld.global.f32 	%f1, [%rd1];
	setp.leu.f32 	%p10, %f1, 0f00000000;
	@%p10 bra 	$L__BB4_3;
	mov.b32 	%r17, -998637568;
	st.global.u32 	[%rd1], %r17;
	bra.uni 	$L__BB4_4;
$L__BB4_3:
	mov.b32 	%r16, 1036831949;
	st.global.u32 	[%rd1], %r16;
$L__BB4_4:
	ret;

}


// ===== COMPILED SASS (sm_100) =====

	.target	sm_100

	.elftype	@"ET_EXEC"


//--------------------- .note.nv.tkinfo           --------------------------
	.section	.note.nv.tkinfo,"",@"SHT_NOTE"
	.sectionflags	@"SHF_NOTE_NV_TKINFO"
	.tkinfo
        /*0018*/ 	.word	0x00000002
        /*0030*/ 	.string	""
        /*0030*/ 	.string	"ptxas"
        /*0030*/ 	.string	"Cuda compilation tools, release 13.0, V13.0.88"
        /*0030*/ 	.string	"Build cuda_13.0.r13.0/compiler.36424714_0"
        /*0030*/ 	.string	"-arch sm_100 -m 64 "



//--------------------- .note.nv.cuinfo           --------------------------
	.section	.note.nv.cuinfo,"",@"SHT_NOTE"
	.sectionflags	@"SHF_NOTE_NV_CUINFO"
        /*0018*/ 	.short	0x0002
        /*001a*/ 	.short	0x0064
        /*001c*/ 	.short	0x0082
	.zero		2


//--------------------- .nv.info                  --------------------------
	.section	.nv.info,"",@"SHT_CUDA_INFO"
	.align	4


	//----- nvinfo : EIATTR_REGCOUNT
	.align		4
        /*0000*/ 	.byte	0x04, 0x2f
        /*0002*/ 	.short	(.L_8 - .L_7)
	.align		4
.L_7:
        /*0004*/ 	.word	index@(_Z10stepKerneljPfS_ff)
        /*0008*/ 	.word	0x0000002a


	//----- nvinfo : EIATTR_FRAME_SIZE
	.align		4
.L_8:
        /*000c*/ 	.byte	0x04, 0x11
        /*000e*/ 	.short	(.L_10 - .L_9)
	.align		4
.L_9:
        /*0010*/ 	.word	index@($__internal_4_$__cuda_sm3x_div_rn_noftz_f32_slowpath)
        /*0014*/ 	.word	0x00000000


	//----- nvinfo : EIATTR_FRAME_SIZE
	.align		4
.L_10:
        /*0018*/ 	.byte	0x04, 0x11
        /*001a*/ 	.short	(.L_12 - .L_11)
	.align		4
.L_11:
        /*001c*/ 	.word	index@($__internal_3_$__cuda_sm20_div_rn_f64_full)
        /*0020*/ 	.word	0x00000000


	//----- nvinfo : EIATTR_FRAME_SIZE
	.align		4
.L_12:
        /*0024*/ 	.byte	0x04, 0x11
        /*0026*/ 	.short	(.L_14 - .L_13)
	.align		4
.L_13:
        /*0028*/ 	.word	index@($__internal_2_$__cuda_sm20_dblrcp_rn_slowpath_v3)
        /*002c*/ 	.word	0x00000000


	//----- nvinfo : EIATTR_FRAME_SIZE
	.align		4
.L_14:
        /*0030*/ 	.byte	0x04, 0x11
        /*0032*/ 	.short	(.L_16 - .L_15)
	.align		4
.L_15:
        /*0034*/ 	.word	index@(_Z10stepKerneljPfS_ff)
        /*0038*/ 	.word	0x00000000


	//----- nvinfo : EIATTR_REGCOUNT
	.align		4
.L_16:
        /*003c*/ 	.byte	0x04, 0x2f
        /*003e*/ 	.short	(.L_18 - .L_17)
	.align		4
.L_17:
        /*0040*/ 	.word	index@(_Z9proKernelP6float4jjPfS1_)
        /*0044*/ 	.word	0x00000020


	//----- nvinfo : EIATTR_FRAME_SIZE
	.align		4
.L_18:
        /*0048*/ 	.byte	0x04, 0x11
        /*004a*/ 	.short	(.L_20 - .L_19)
	.align		4
.L_19:
        /*004c*/ 	.word	index@($__internal_1_$__cuda_sm3x_div_rn_noftz_f32_slowpath)
        /*0050*/ 	.word	0x00000000


	//----- nvinfo : EIATTR_FRAME_SIZE
	.align		4
.L_20:
        /*0054*/ 	.byte	0x04, 0x11
        /*0056*/ 	.short	(.L_22 - .L_21)
	.align		4
.L_21:
        /*0058*/ 	.word	index@(_Z9proKernelP6float4jjPfS1_)
        /*005c*/ 	.word	0x00000000


	//----- nvinfo : EIATTR_REGCOUNT
	.align		4
.L_22:
        /*0060*/ 	.byte	0x04, 0x2f
        /*0062*/ 	.short	(.L_24 - .L_23)
	.align		4
.L_23:
        /*0064*/ 	.word	index@(_Z13addDropKerneljPfiii)
        /*0068*/ 	.word	0x00000011


	//----- nvinfo : EIATTR_FRAME_SIZE
	.align		4
.L_24:
        /*006c*/ 	.byte	0x04, 0x11
        /*006e*/ 	.short	(.L_26 - .L_25)
	.align		4
.L_25:
        /*0070*/ 	.word	index@($__internal_0_$__cuda_sm3x_div_rn_noftz_f32_slowpath)
        /*0074*/ 	.word	0x00000000


	//----- nvinfo : EIATTR_FRAME_SIZE
	.align		4
.L_26:
        /*0078*/ 	.byte	0x04, 0x11
        /*007a*/ 	.short	(.L_28 - .L_27)
	.align		4
.L_27:
        /*007c*/ 	.word	index@(_Z13addDropKerneljPfiii)
        /*0080*/ 	.word	0x00000000


	//----- nvinfo : EIATTR_REGCOUNT
	.align		4
.L_28:
        /*0084*/ 	.byte	0x04, 0x2f
        /*0086*/ 	.short	(.L_30 - .L_29)
	.align		4
.L_29:
        /*0088*/ 	.word	index@(_Z10initKerneljPfS_f)
        /*008c*/ 	.word	0x0000000e


	//----- nvinfo : EIATTR_FRAME_SIZE
	.align		4
.L_30:
        /*0090*/ 	.byte	0x04, 0x11
        /*0092*/ 	.short	(.L_32 - .L_31)
	.align		4
.L_31:
        /*0094*/ 	.word	index@(_Z10initKerneljPfS_f)
        /*0098*/ 	.word	0x00000000


	//----- nvinfo : EIATTR_REGCOUNT
	.align		4
.L_32:
        /*009c*/ 	.byte	0x04, 0x2f
        /*009e*/ 	.short	(.L_34 - .L_33)
	.align		4
.L_33:
        /*00a0*/ 	.word	index@(_Z17createBlockKerneljPfiiii)
        /*00a4*/ 	.word	0x00000008


	//----- nvinfo : EIATTR_FRAME_SIZE
	.align		4
.L_34:
        /*00a8*/ 	.byte	0x04, 0x11
        /*00aa*/ 	.short	(.L_36 - .L_35)
	.align		4
.L_35:
        /*00ac*/ 	.word	index@(_Z17createBlockKerneljPfiiii)
        /*00b0*/ 	.word	0x00000000


	//----- nvinfo : EIATTR_MIN_STACK_SIZE
	.align		4
.L_36:
        /*00b4*/ 	.byte	0x04, 0x12
        /*00b6*/ 	.short	(.L_38 - .L_37)
	.align		4
.L_37:
        /*00b8*/ 	.word	index@(_Z17createBlockKerneljPfiiii)
        /*00bc*/ 	.word	0x00000000


	//----- nvinfo : EIATTR_MIN_STACK_SIZE
	.align		4
.L_38:
        /*00c0*/ 	.byte	0x04, 0x12
        /*00c2*/ 	.short	(.L_40 - .L_39)
	.align		4
.L_39:
        /*00c4*/ 	.word	index@(_Z10initKerneljPfS_f)
        /*00c8*/ 	.word	0x00000000


	//----- nvinfo : EIATTR_MIN_STACK_SIZE
	.align		4
.L_40:
        /*00cc*/ 	.byte	0x04, 0x12
        /*00ce*/ 	.short	(.L_42 - .L_41)
	.align		4
.L_41:
        /*00d0*/ 	.word	index@(_Z13addDropKerneljPfiii)
        /*00d4*/ 	.word	0x00000000


	//----- nvinfo : EIATTR_MIN_STACK_SIZE
	.align		4
.L_42:
        /*00d8*/ 	.byte	0x04, 0x12
        /*00da*/ 	.short	(.L_44 - .L_43)
	.align		4
.L_43:
        /*00dc*/ 	.word	index@(_Z9proKernelP6float4jjPfS1_)
        /*00e0*/ 	.word	0x00000000


	//----- nvinfo : EIATTR_MIN_STACK_SIZE
	.align		4
.L_44:
        /*00e4*/ 	.byte	0x04, 0x12
        /*00e6*/ 	.short	(.L_46 - .L_45)
	.align		4
.L_45:
        /*00e8*/ 	.word	index@(_Z10stepKerneljPfS_ff)
        /*00ec*/ 	.word	0x00000000
.L_46:


//--------------------- .nv.compat                --------------------------
	.section	.nv.compat,"",@"SHT_CUDA_COMPAT_INFO"
	.align	4
        /*0000*/ 	.byte	0x02, 0x09, 0x00, 0x00, 0x02, 0x02, 0x01, 0x00, 0x02, 0x05, 0x05, 0x00, 0x03, 0x07, 0x01, 0x01
        /*0010*/ 	.byte	0x02, 0x03, 0x00, 0x00, 0x02, 0x06, 0x01, 0x00, 0x04, 0x0b, 0x08, 0x00, 0x01, 0x00, 0x00, 0x00
        /*0020*/ 	.byte	0x00, 0x00, 0x00, 0x00


//--------------------- .nv.info._Z17createBlockKerneljPfiiii --------------------------
	.section	.nv.info._Z17createBlockKerneljPfiiii,"",@"SHT_CUDA_INFO"
	.sectionflags	@""
	.align	4


	//----- nvinfo : EIATTR_CUDA_API_VERSION
	.align		4
        /*0000*/ 	.byte	0x04, 0x37
        /*0002*/ 	.short	(.L_48 - .L_47)
.L_47:
        /*0004*/ 	.word	0x00000082


	//----- nvinfo : EIATTR_KPARAM_INFO
	.align		4
.L_48:
        /*0008*/ 	.byte	0x04, 0x17
        /*000a*/ 	.short	(.L_50 - .L_49)
.L_49:
        /*000c*/ 	.word	0x00000000
        /*0010*/ 	.short	0x0005
        /*0012*/ 	.short	0x001c
        /*0014*/ 	.byte	0x00, 0xf0, 0x11, 0x00


	//----- nvinfo : EIATTR_KPARAM_INFO
	.align		4
.L_50:
        /*0018*/ 	.byte	0x04, 0x17
        /*001a*/ 	.short	(.L_52 - .L_51)
.L_51:
        /*001c*/ 	.word	0x00000000
        /*0020*/ 	.short	0x0004
        /*0022*/ 	.short	0x0018
        /*0024*/ 	.byte	0x00, 0xf0, 0x11, 0x00


	//----- nvinfo : EIATTR_KPARAM_INFO
	.align		4
.L_52:
        /*0028*/ 	.byte	0x04, 0x17
        /*002a*/ 	.short	(.L_54 - .L_53)
.L_53:
        /*002c*/ 	.word	0x00000000
        /*0030*/ 	.short	0x0003
        /*0032*/ 	.short	0x0014
        /*0034*/ 	.byte	0x00, 0xf0, 0x11, 0x00


	//----- nvinfo : EIATTR_KPARAM_INFO
	.align		4
.L_54:
        /*0038*/ 	.byte	0x04, 0x17
        /*003a*/ 	.short	(.L_56 - .L_55)
.L_55:
        /*003c*/ 	.word	0x00000000
        /*0040*/ 	.short	0x0002
        /*0042*/ 	.short	0x0010
        /*0044*/ 	.byte	0x00, 0xf0, 0x11, 0x00


	//----- nvinfo : EIATTR_KPARAM_INFO
	.align		4
.L_56:
        /*0048*/ 	.byte	0x04, 0x17
        /*004a*/ 	.short	(.L_58 - .L_57)
.L_57:
        /*004c*/ 	.word	0x00000000
        /*0050*/ 	.short	0x0001
        /*0052*/ 	.short	0x0008
        /*0054*/ 	.byte	0x00, 0xf5, 0x21, 0x00


	//----- nvinfo : EIATTR_KPARAM_INFO
	.align		4
.L_58:
        /*0058*/ 	.byte	0x04, 0x17
        /*005a*/ 	.short	(.L_60 - .L_59)
.L_59:
        /*005c*/ 	.word	0x00000000
        /*0060*/ 	.short	0x0000
        /*0062*/ 	.short	0x0000
        /*0064*/ 	.byte	0x00, 0xf0, 0x11, 0x00


	//----- nvinfo : EIATTR_SPARSE_MMA_MASK
	.align		4
.L_60:
        /*0068*/ 	.byte	0x03, 0x50
        /*006a*/ 	.short	0x0000


	//----- nvinfo : EIATTR_MAXREG_COUNT
	.align		4
        /*006c*/ 	.byte	0x03, 0x1b
        /*006e*/ 	.short	0x00ff


	//----- nvinfo : EIATTR_MERCURY_ISA_VERSION
	.align		4
        /*0070*/ 	.byte	0x03, 0x5f
        /*0072*/ 	.short	0x0101


	//----- nvinfo : EIATTR_VRC_CTA_INIT_COUNT
	.align		4
        /*0074*/ 	.byte	0x02, 0x4a
	.zero		1
	.zero		1


	//----- nvinfo : EIATTR_EXIT_INSTR_OFFSETS
	.align		4
        /*0078*/ 	.byte	0x04, 0x1c
        /*007a*/ 	.short	(.L_62 - .L_61)


	//   ....[0]....
.L_61:
        /*007c*/ 	.word	0x00000120


	//   ....[1]....
        /*0080*/ 	.word	0x000001a0


	//   ....[2]....
        /*0084*/ 	.word	0x000001d0


	//----- nvinfo : EIATTR_CBANK_PARAM_SIZE
	.align		4
.L_62:
        /*0088*/ 	.byte	0x03, 0x19
        /*008a*/ 	.short	0x0020


	//----- nvinfo : EIATTR_PARAM_CBANK
	.align		4
        /*008c*/ 	.byte	0x04, 0x0a
        /*008e*/ 	.short	(.L_64 - .L_63)
	.align		4
.L_63:
        /*0090*/ 	.word	index@(.nv.constant0._Z17createBlockKerneljPfiiii)
        /*0094*/ 	.short	0x0380
        /*0096*/ 	.short	0x0020


	//----- nvinfo : EIATTR_SW_WAR
	.align		4
.L_64:
        /*0098*/ 	.byte	0x04, 0x36
        /*009a*/ 	.short	(.L_66 - .L_65)
.L_65:
        /*009c*/ 	.word	0x00000008
.L_66:


//--------------------- .nv.info._Z10initKerneljPfS_f --------------------------
	.section	.nv.info._Z10initKerneljPfS_f,"",@"SHT_CUDA_INFO"
	.sectionflags	@""
	.align	4


	//----- nvinfo : EIATTR_CUDA_API_VERSION
	.align		4
        /*0000*/ 	.byte	0x04, 0x37
        /*0002*/ 	.short	(.L_68 - .L_67)
.L_67:
        /*0004*/ 	.word	0x00000082


	//----- nvinfo : EIATTR_KPARAM_INFO
	.align		4
.L_68:
        /*0008*/ 	.byte	0x04, 0x17
        /*000a*/ 	.short	(.L_70 - .L_69)
.L_69:
        /*000c*/ 	.word	0x00000000
        /*0010*/ 	.short	0x0003
        /*0012*/ 	.short	0x0018
        /*0014*/ 	.byte	0x00, 0xf0, 0x11, 0x00


	//----- nvinfo : EIATTR_KPARAM_INFO
	.align		4
.L_70:
        /*0018*/ 	.byte	0x04, 0x17
        /*001a*/ 	.short	(.L_72 - .L_71)
.L_71:
        /*001c*/ 	.word	0x00000000
        /*0020*/ 	.short	0x0002
        /*0022*/ 	.short	0x0010
        /*0024*/ 	.byte	0x00, 0xf5, 0x21, 0x00


	//----- nvinfo : EIATTR_KPARAM_INFO
	.align		4
.L_72:
        /*0028*/ 	.byte	0x04, 0x17
        /*002a*/ 	.short	(.L_74 - .L_73)
.L_73:
        /*002c*/ 	.word	0x00000000
        /*0030*/ 	.short	0x0001
        /*0032*/ 	.short	0x0008
        /*0034*/ 	.byte	0x00, 0xf5, 0x21, 0x00


	//----- nvinfo : EIATTR_KPARAM_INFO
	.align		4
.L_74:
        /*0038*/ 	.byte	0x04, 0x17
        /*003a*/ 	.short	(.L_76 - .L_75)
.L_75:
        /*003c*/ 	.word	0x00000000
        /*0040*/ 	.short	0x0000
        /*0042*/ 	.short	0x0000
        /*0044*/ 	.byte	0x00, 0xf0, 0x11, 0x00


	//----- nvinfo : EIATTR_SPARSE_MMA_MASK
	.align		4
.L_76:
        /*0048*/ 	.byte	0x03, 0x50
        /*004a*/ 	.short	0x0000


	//----- nvinfo : EIATTR_MAXREG_COUNT
	.align		4
        /*004c*/ 	.byte	0x03, 0x1b
        /*004e*/ 	.short	0x00ff


	//----- nvinfo : EIATTR_MERCURY_ISA_VERSION
	.align		4
        /*0050*/ 	.byte	0x03, 0x5f
        /*0052*/ 	.short	0x0101


	//----- nvinfo : EIATTR_VRC_CTA_INIT_COUNT
	.align		4
        /*0054*/ 	.byte	0x02, 0x4a
	.zero		1
	.zero		1


	//----- nvinfo : EIATTR_EXIT_INSTR_OFFSETS
	.align		4
        /*0058*/ 	.byte	0x04, 0x1c
        /*005a*/ 	.short	(.L_78 - .L_77)


	//   ....[0]....
.L_77:
        /*005c*/ 	.word	0x00000240


	//----- nvinfo : EIATTR_CBANK_PARAM_SIZE
	.align		4
.L_78:
        /*0060*/ 	.byte	0x03, 0x19
        /*0062*/ 	.short	0x001c


	//----- nvinfo : EIATTR_PARAM_CBANK
	.align		4
        /*0064*/ 	.byte	0x04, 0x0a
        /*0066*/ 	.short	(.L_80 - .L_79)
	.align		4
.L_79:
        /*0068*/ 	.word	index@(.nv.constant0._Z10initKerneljPfS_f)
        /*006c*/ 	.short	0x0380
        /*006e*/ 	.short	0x001c


	//----- nvinfo : EIATTR_SW_WAR
	.align		4
.L_80:
        /*0070*/ 	.byte	0x04, 0x36
        /*0072*/ 	.short	(.L_82 - .L_81)
.L_81:
        /*0074*/ 	.word	0x00000008
.L_82:


//--------------------- .nv.info._Z13addDropKerneljPfiii --------------------------
	.section	.nv.info._Z13addDropKerneljPfiii,"",@"SHT_CUDA_INFO"
	.sectionflags	@""
	.align	4


	//----- nvinfo : EIATTR_CUDA_API_VERSION
	.align		4
        /*0000*/ 	.byte	0x04, 0x37
        /*0002*/ 	.short	(.L_84 - .L_83)
.L_83:
        /*0004*/ 	.word	0x00000082


	//----- nvinfo : EIATTR_KPARAM_INFO
	.align		4
.L_84:
        /*0008*/ 	.byte	0x04, 0x17
        /*000a*/ 	.short	(.L_86 - .L_85)
.L_85:
        /*000c*/ 	.word	0x00000000
        /*0010*/ 	.short	0x0004
        /*0012*/ 	.short	0x0018
        /*0014*/ 	.byte	0x00, 0xf0, 0x11, 0x00


	//----- nvinfo : EIATTR_KPARAM_INFO
	.align		4
.L_86:
        /*0018*/ 	.byte	0x04, 0x17
        /*001a*/ 	.short	(.L_88 - .L_87)
.L_87:
        /*001c*/ 	.word	0x00000000
        /*0020*/ 	.short	0x0003
        /*0022*/ 	.short	0x0014
        /*0024*/ 	.byte	0x00, 0xf0, 0x11, 0x00


	//----- nvinfo : EIATTR_KPARAM_INFO
	.align		4
.L_88:
        /*0028*/ 	.byte	0x04, 0x17
        /*002a*/ 	.short	(.L_90 - .L_89)
.L_89:
        /*002c*/ 	.word	0x00000000
        /*0030*/ 	.short	0x0002
        /*0032*/ 	.short	0x0010
        /*0034*/ 	.byte	0x00, 0xf0, 0x11, 0x00


	//----- nvinfo : EIATTR_KPARAM_INFO
	.align		4
.L_90:
        /*0038*/ 	.byte	0x04, 0x17
        /*003a*/ 	.short	(.L_92 - .L_91)
.L_91:
        /*003c*/ 	.word	0x00000000
        /*0040*/ 	.short	0x0001
        /*0042*/ 	.short	0x0008
        /*0044*/ 	.byte	0x00, 0xf5, 0x21, 0x00


	//----- nvinfo : EIATTR_KPARAM_INFO
	.align		4
.L_92:
        /*0048*/ 	.byte	0x04, 0x17
        /*004a*/ 	.short	(.L_94 - .L_93)
.L_93:
        /*004c*/ 	.word	0x00000000
        /*0050*/ 	.short	0x0000
        /*0052*/ 	.short	0x0000
        /*0054*/ 	.byte	0x00, 0xf0, 0x11, 0x00


	//----- nvinfo : EIATTR_SPARSE_MMA_MASK
	.align		4
.L_94:
        /*0058*/ 	.byte	0x03, 0x50
        /*005a*/ 	.short	0x0000


	//----- nvinfo : EIATTR_MAXREG_COUNT
	.align		4
        /*005c*/ 	.byte	0x03, 0x1b
        /*005e*/ 	.short	0x00ff


	//----- nvinfo : EIATTR_MERCURY_ISA_VERSION
	.align		4
        /*0060*/ 	.byte	0x03, 0x5f
        /*0062*/ 	.short	0x0101


	//----- nvinfo : EIATTR_VRC_CTA_INIT_COUNT
	.align		4
        /*0064*/ 	.byte	0x02, 0x4a
	.zero		1
	.zero		1


	//----- nvinfo : EIATTR_EXIT_INSTR_OFFSETS
	.align		4
        /*0068*/ 	.byte	0x04, 0x1c
        /*006a*/ 	.short	(.L_96 - .L_95)


	//   ....[0]....
.L_95:
        /*006c*/ 	.word	0x00000130


	//   ....[1]....
        /*0070*/ 	.word	0x000002e0


	//----- nvinfo : EIATTR_CRS_STACK_SIZE
	.align		4
.L_96:
        /*0074*/ 	.byte	0x04, 0x1e
        /*0076*/ 	.short	(.L_98 - .L_97)
.L_97:
        /*0078*/ 	.word	0x00000000


	//----- nvinfo : EIATTR_CBANK_PARAM_SIZE
	.align		4
.L_98:
        /*007c*/ 	.byte	0x03, 0x19
        /*007e*/ 	.short	0x001c


	//----- nvinfo : EIATTR_PARAM_CBANK
	.align		4
        /*0080*/ 	.byte	0x04, 0x0a
        /*0082*/ 	.short	(.L_100 - .L_99)
	.align		4
.L_99:
        /*0084*/ 	.word	index@(.nv.constant0._Z13addDropKerneljPfiii)
        /*0088*/ 	.short	0x0380
        /*008a*/ 	.short	0x001c


	//----- nvinfo : EIATTR_SW_WAR
	.align		4
.L_100:
        /*008c*/ 	.byte	0x04, 0x36
        /*008e*/ 	.short	(.L_102 - .L_101)
.L_101:
        /*0090*/ 	.word	0x00000008
.L_102:


//--------------------- .nv.info._Z9proKernelP6float4jjPfS1_ --------------------------
	.section	.nv.info._Z9proKernelP6float4jjPfS1_,"",@"SHT_CUDA_INFO"
	.sectionflags	@""
	.align	4


	//----- nvinfo : EIATTR_CUDA_API_VERSION
	.align		4
        /*0000*/ 	.byte	0x04, 0x37
        /*0002*/ 	.short	(.L_104 - .L_103)
.L_103:
        /*0004*/ 	.word	0x00000082


	//----- nvinfo : EIATTR_KPARAM_INFO
	.align		4
.L_104:
        /*0008*/ 	.byte	0x04, 0x17
        /*000a*/ 	.short	(.L_106 - .L_105)
.L_105:
        /*000c*/ 	.word	0x00000000
        /*0010*/ 	.short	0x0004
        /*0012*/ 	.short	0x0018
        /*0014*/ 	.byte	0x00, 0xf5, 0x21, 0x00


	//----- nvinfo : EIATTR_KPARAM_INFO
	.align		4
.L_106:
        /*0018*/ 	.byte	0x04, 0x17
        /*001a*/ 	.short	(.L_108 - .L_107)
.L_107:
        /*001c*/ 	.word	0x00000000
        /*0020*/ 	.short	0x0003
        /*0022*/ 	.short	0x0010
        /*0024*/ 	.byte	0x00, 0xf5, 0x21, 0x00


	//----- nvinfo : EIATTR_KPARAM_INFO
	.align		4
.L_108:
        /*0028*/ 	.byte	0x04, 0x17
        /*002a*/ 	.short	(.L_110 - .L_109)
.L_109:
        /*002c*/ 	.word	0x00000000
        /*0030*/ 	.short	0x0002
        /*0032*/ 	.short	0x000c
        /*0034*/ 	.byte	0x00, 0xf0, 0x11, 0x00


	//----- nvinfo : EIATTR_KPARAM_INFO
	.align		4
.L_110:
        /*0038*/ 	.byte	0x04, 0x17
        /*003a*/ 	.short	(.L_112 - .L_111)
.L_111:
        /*003c*/ 	.word	0x00000000
        /*0040*/ 	.short	0x0001
        /*0042*/ 	.short	0x0008
        /*0044*/ 	.byte	0x00, 0xf0, 0x11, 0x00


	//----- nvinfo : EIATTR_KPARAM_INFO
	.align		4
.L_112:
        /*0048*/ 	.byte	0x04, 0x17
        /*004a*/ 	.short	(.L_114 - .L_113)
.L_113:
        /*004c*/ 	.word	0x00000000
        /*0050*/ 	.short	0x0000
        /*0052*/ 	.short	0x0000
        /*0054*/ 	.byte	0x00, 0xf5, 0x21, 0x00


	//----- nvinfo : EIATTR_SPARSE_MMA_MASK
	.align		4
.L_114:
        /*0058*/ 	.byte	0x03, 0x50
        /*005a*/ 	.short	0x0000


	//----- nvinfo : EIATTR_MAXREG_COUNT
	.align		4
        /*005c*/ 	.byte	0x03, 0x1b
        /*005e*/ 	.short	0x00ff


	//----- nvinfo : EIATTR_MERCURY_ISA_VERSION
	.align		4
        /*0060*/ 	.byte	0x03, 0x5f
        /*0062*/ 	.short	0x0101


	//----- nvinfo : EIATTR_VRC_CTA_INIT_COUNT
	.align		4
        /*0064*/ 	.byte	0x02, 0x4a
	.zero		1
	.zero		1


	//----- nvinfo : EIATTR_EXIT_INSTR_OFFSETS
	.align		4
        /*0068*/ 	.byte	0x04, 0x1c
        /*006a*/ 	.short	(.L_116 - .L_115)


	//   ....[0]....
.L_115:
        /*006c*/ 	.word	0x00000420


	//   ....[1]....
        /*0070*/ 	.word	0x000012b0


	//----- nvinfo : EIATTR_CRS_STACK_SIZE
	.align		4
.L_116:
        /*0074*/ 	.byte	0x04, 0x1e
        /*0076*/ 	.short	(.L_118 - .L_117)
.L_117:
        /*0078*/ 	.word	0x00000000


	//----- nvinfo : EIATTR_CBANK_PARAM_SIZE
	.align		4
.L_118:
        /*007c*/ 	.byte	0x03, 0x19
        /*007e*/ 	.short	0x0020


	//----- nvinfo : EIATTR_PARAM_CBANK
	.align		4
        /*0080*/ 	.byte	0x04, 0x0a
        /*0082*/ 	.short	(.L_120 - .L_119)
	.align		4
.L_119:
        /*0084*/ 	.word	index@(.nv.constant0._Z9proKernelP6float4jjPfS1_)
        /*0088*/ 	.short	0x0380
        /*008a*/ 	.short	0x0020


	//----- nvinfo : EIATTR_SW_WAR
	.align		4
.L_120:
        /*008c*/ 	.byte	0x04, 0x36
        /*008e*/ 	.short	(.L_122 - .L_121)
.L_121:
        /*0090*/ 	.word	0x00000008
.L_122:


//--------------------- .nv.info._Z10stepKerneljPfS_ff --------------------------
	.section	.nv.info._Z10stepKerneljPfS_ff,"",@"SHT_CUDA_INFO"
	.sectionflags	@""
	.align	4


	//----- nvinfo : EIATTR_CUDA_API_VERSION
	.align		4
        /*0000*/ 	.byte	0x04, 0x37
        /*0002*/ 	.short	(.L_124 - .L_123)
.L_123:
        /*0004*/ 	.word	0x00000082


	//----- nvinfo : EIATTR_KPARAM_INFO
	.align		4
.L_124:
        /*0008*/ 	.byte	0x04, 0x17
        /*000a*/ 	.short	(.L_126 - .L_125)
.L_125:
        /*000c*/ 	.word	0x00000000
        /*0010*/ 	.short	0x0004
        /*0012*/ 	.short	0x001c
        /*0014*/ 	.byte	0x00, 0xf0, 0x11, 0x00


	//----- nvinfo : EIATTR_KPARAM_INFO
	.align		4
.L_126:
        /*0018*/ 	.byte	0x04, 0x17
        /*001a*/ 	.short	(.L_128 - .L_127)
.L_127:
        /*001c*/ 	.word	0x00000000
        /*0020*/ 	.short	0x0003
        /*0022*/ 	.short	0x0018
        /*0024*/ 	.byte	0x00, 0xf0, 0x11, 0x00


	//----- nvinfo : EIATTR_KPARAM_INFO
	.align		4
.L_128:
        /*0028*/ 	.byte	0x04, 0x17
        /*002a*/ 	.short	(.L_130 - .L_129)
.L_129:
        /*002c*/ 	.word	0x00000000
        /*0030*/ 	.short	0x0002
        /*0032*/ 	.short	0x0010
        /*0034*/ 	.byte	0x00, 0xf5, 0x21, 0x00


	//----- nvinfo : EIATTR_KPARAM_INFO
	.align		4
.L_130:
        /*0038*/ 	.byte	0x04, 0x17
        /*003a*/ 	.short	(.L_132 - .L_131)
.L_131:
        /*003c*/ 	.word	0x00000000
        /*0040*/ 	.short	0x0001
        /*0042*/ 	.short	0x0008
        /*0044*/ 	.byte	0x00, 0xf5, 0x21, 0x00


	//----- nvinfo : EIATTR_KPARAM_INFO
	.align		4
.L_132:
        /*0048*/ 	.byte	0x04, 0x17
        /*004a*/ 	.short	(.L_134 - .L_133)
.L_133:
        /*004c*/ 	.word	0x00000000
        /*0050*/ 	.short	0x0000
        /*0052*/ 	.short	0x0000
        /*0054*/ 	.byte	0x00, 0xf0, 0x11, 0x00


	//----- nvinfo : EIATTR_SPARSE_MMA_MASK
	.align		4
.L_134:
        /*0058*/ 	.byte	0x03, 0x50
        /*005a*/ 	.short	0x0000


	//----- nvinfo : EIATTR_MAXREG_COUNT
	.align		4
        /*005c*/ 	.byte	0x03, 0x1b
        /*005e*/ 	.short	0x00ff


	//----- nvinfo : EIATTR_MERCURY_ISA_VERSION
	.align		4
        /*0060*/ 	.byte	0x03, 0x5f
        /*0062*/ 	.short	0x0101


	//----- nvinfo : EIATTR_VRC_CTA_INIT_COUNT
	.align		4
        /*0064*/ 	.byte	0x02, 0x4a
	.zero		1
	.zero		1


	//----- nvinfo : EIATTR_EXIT_INSTR_OFFSETS
	.align		4
        /*0068*/ 	.byte	0x04, 0x1c
        /*006a*/ 	.short	(.L_136 - .L_135)


	//   ....[0]....
.L_135:
        /*006c*/ 	.word	0x00000130


	//   ....[1]....
        /*0070*/ 	.word	0x000032b0


	//----- nvinfo : EIATTR_CRS_STACK_SIZE
	.align		4
.L_136:
        /*0074*/ 	.byte	0x04, 0x1e
        /*0076*/ 	.short	(.L_138 - .L_137)
.L_137:
        /*0078*/ 	.word	0x00000000


	//----- nvinfo : EIATTR_CBANK_PARAM_SIZE
	.align		4
.L_138:
        /*007c*/ 	.byte	0x03, 0x19
        /*007e*/ 	.short	0x0020


	//----- nvinfo : EIATTR_PARAM_CBANK
	.align		4
        /*0080*/ 	.byte	0x04, 0x0a
        /*0082*/ 	.short	(.L_140 - .L_139)
	.align		4
.L_139:
        /*0084*/ 	.word	index@(.nv.constant0._Z10stepKerneljPfS_ff)
        /*0088*/ 	.short	0x0380
        /*008a*/ 	.short	0x0020


	//----- nvinfo : EIATTR_SW_WAR
	.align		4
.L_140:
        /*008c*/ 	.byte	0x04, 0x36
        /*008e*/ 	.short	(.L_142 - .L_141)
.L_141:
        /*0090*/ 	.word	0x00000008
.L_142:


//--------------------- .nv.callgraph             --------------------------
	.section	.nv.callgraph,"",@"SHT_CUDA_CALLGRAPH"
	.align	4
	.sectionentsize	8
	.align		4
        /*0000*/ 	.word	0x00000000
	.align		4
        /*0004*/ 	.word	0xffffffff
	.align		4
        /*0008*/ 	.word	0x00000000
	.align		4
        /*000c*/ 	.word	0xfffffffe
	.align		4
        /*0010*/ 	.word	0x00000000
	.align		4
        /*0014*/ 	.word	0xfffffffd
	.align		4
        /*0018*/ 	.word	0x00000000
	.align		4
        /*001c*/ 	.word	0xfffffffc


//--------------------- .nv.constant3             --------------------------
	.section	.nv.constant3,"a",@progbits
	.align	4
.nv.constant3:
	.type		dx,@object
	.size		dx,(dy - dx)
dx:
        /*0000*/ 	.byte	0x00, 0x00, 0x00, 0x00, 0xff, 0xff, 0xff, 0xff, 0xff, 0xff, 0xff, 0xff, 0x00, 0x00, 0x00, 0x00
        /*0010*/ 	.byte	0x01, 0x00, 0x00, 0x00, 0x01, 0x00, 0x00, 0x00, 0x01, 0x00, 0x00, 0x00, 0x00, 0x00, 0x00, 0x00
        /*0020*/ 	.byte	0xff, 0xff, 0xff, 0xff
	.type		dy,@object
	.size		dy,(w - dy)
dy:
        /*0024*/ 	.byte	0x00, 0x00, 0x00, 0x00, 0x00, 0x00, 0x00, 0x00, 0x01, 0x00, 0x00, 0x00, 0x01, 0x00, 0x00, 0x00
        /*0034*/ 	.byte	0x01, 0x00, 0x00, 0x00, 0x00, 0x00, 0x00, 0x00, 0xff, 0xff, 0xff, 0xff, 0xff, 0xff, 0xff, 0xff
        /*0044*/ 	.byte	0xff, 0xff, 0xff, 0xff, 0x00, 0x00, 0x00, 0x00
	.type		w,@object
	.size		w,(v_x - w)
w:
        /*004c*/ 	.byte	0x39, 0x8e, 0xe3, 0x3e, 0x39, 0x8e, 0xe3, 0x3d, 0x39, 0x8e, 0xe3, 0x3c, 0x39, 0x8e, 0xe3, 0x3d
        /*005c*/ 	.byte	0x39, 0x8e, 0xe3, 0x3c, 0x39, 0x8e, 0xe3, 0x3d, 0x39, 0x8e, 0xe3, 0x3c, 0x39, 0x8e, 0xe3, 0x3d
        /*006c*/ 	.byte	0x39, 0x8e, 0xe3, 0x3c
	.type		v_x,@object
	.size		v_x,(v_y - v_x)
v_x:
        /*0070*/ 	.byte	0x00, 0x00, 0x00, 0x00, 0x00, 0x00, 0x00, 0x40, 0x00, 0x00, 0x00, 0x40, 0x00, 0x00, 0x00, 0x00
        /*0080*/ 	.byte	0x00, 0x00, 0x00, 0xc0, 0x00, 0x00, 0x00, 0xc0, 0x00, 0x00, 0x00, 0xc0, 0x00, 0x00, 0x00, 0x00
        /*0090*/ 	.byte	0x00, 0x00, 0x00, 0x40
	.type		v_y,@object
	.size		v_y,(cs2 - v_y)
v_y:
        /*0094*/ 	.byte	0x00, 0x00, 0x00, 0x00, 0x00, 0x00, 0x00, 0x00, 0x00, 0x00, 0x00, 0x40, 0x00, 0x00, 0x00, 0x40
        /*00a4*/ 	.byte	0x00, 0x00, 0x00, 0x40, 0x00, 0x00, 0x00, 0x00, 0x00, 0x00, 0x00, 0xc0, 0x00, 0x00, 0x00, 0xc0
        /*00b4*/ 	.byte	0x00, 0x00, 0x00, 0xc0
	.type		cs2,@object
	.size		cs2,(tau - cs2)
cs2:
        /*00b8*/ 	.byte	0xab, 0xaa, 0xaa, 0x3f
	.type		tau,@object
	.size		tau,(.L_6 - tau)
tau:
        /*00bc*/ 	.byte	0xcd, 0xcc, 0x4c, 0x3f
.L_6:


//--------------------- .text._Z17createBlockKerneljPfiiii --------------------------
	.section	.text._Z17createBlockKerneljPfiiii,"ax",@progbits
	.align	128
        .global         _Z17createBlockKerneljPfiiii
        .type           _Z17createBlockKerneljPfiiii,@function
        .size           _Z17createBlockKerneljPfiiii,(.L_x_148 - _Z17createBlockKerneljPfiiii)
        .other          _Z17createBlockKerneljPfiiii,@"STO_CUDA_ENTRY STV_DEFAULT"
_Z17createBlockKerneljPfiiii:
.text._Z17createBlockKerneljPfiiii:
[----:B------:R-:W-:Y:S01]  /*0000*/  LDC R1, c[0x0][0x37c] ;  /* 0x0000df00ff017b82 */ /* 0x000fe20000000800 */
[----:B------:R-:W0:Y:S07]  /*0010*/  S2R R0, SR_TID.X ;  /* 0x0000000000007919 */ /* 0x000e2e0000002100 */
[----:B------:R-:W0:Y:S01]  /*0020*/  LDC R3, c[0x0][0x360] ;  /* 0x0000d800ff037b82 */ /* 0x000e220000000800 */
[----:B------:R-:W1:Y:S01]  /*0030*/  LDCU.128 UR8, c[0x0][0x390] ;  /* 0x00007200ff0877ac */ /* 0x000e620008000c00 */
[----:B------:R-:W2:Y:S06]  /*0040*/  S2R R5, SR_TID.Y ;  /* 0x0000000000057919 */ /* 0x000eac0000002200 */
[----:B------:R-:W0:Y:S08]  /*0050*/  S2UR UR4, SR_CTAID.X ;  /* 0x00000000000479c3 */ /* 0x000e300000002500 */
[----:B------:R-:W2:Y:S08]  /*0060*/  S2UR UR5, SR_CTAID.Y ;  /* 0x00000000000579c3 */ /* 0x000eb00000002600 */
[----:B------:R-:W2:Y:S01]  /*0070*/  LDC R2, c[0x0][0x364] ;  /* 0x0000d900ff027b82 */ /* 0x000ea20000000800 */
[----:B0-----:R-:W-:Y:S01]  /*0080*/  IMAD R0, R3, UR4, R0 ;  /* 0x0000000403007c24 */ /* 0x001fe2000f8e0200 */
[----:B------:R-:W0:Y:S04]  /*0090*/  LDCU UR4, c[0x0][0x380] ;  /* 0x00007000ff0477ac */ /* 0x000e280008000800 */
[----:B-1----:R-:W-:-:S04]  /*00a0*/  ISETP.GT.AND P0, PT, R0, UR10, PT ;  /* 0x0000000a00007c0c */ /* 0x002fc8000bf04270 */
[----:B------:R-:W-:Y:S01]  /*00b0*/  ISETP.GE.AND P0, PT, R0, UR8, !P0 ;  /* 0x0000000800007c0c */ /* 0x000fe2000c706270 */
[----:B--2---:R-:W-:Y:S02]  /*00c0*/  IMAD R5, R2, UR5, R5 ;  /* 0x0000000502057c24 */ /* 0x004fe4000f8e0205 */
[----:B------:R-:W1:Y:S02]  /*00d0*/  LDC.64 R2, c[0x0][0x388] ;  /* 0x0000e200ff027b82 */ /* 0x000e640000000a00 */
[C---:B0-----:R-:W-:Y:S01]  /*00e0*/  IMAD R0, R5.reuse, UR4, R0 ;  /* 0x0000000405007c24 */ /* 0x041fe2000f8e0200 */
[----:B------:R-:W-:-:S04]  /*00f0*/  ISETP.GT.AND P1, PT, R5, UR11, PT ;  /* 0x0000000b05007c0c */ /* 0x000fc8000bf24270 */
[----:B------:R-:W-:-:S04]  /*0100*/  ISETP.GE.AND P1, PT, R5, UR9, !P1 ;  /* 0x0000000905007c0c */ /* 0x000fc8000cf26270 */
[----:B------:R-:W-:-:S13]  /*0110*/  PLOP3.LUT P0, PT, P0, P1, PT, 0x80, 0x8 ;  /* 0x000000000008781c */ /* 0x000fda0000703070 */
[----:B------:R-:W-:Y:S05]  /*0120*/  @!P0 EXIT ;  /* 0x000000000000894d */ /* 0x000fea0003800000 */
[----:B------:R-:W0:Y:S01]  /*0130*/  LDCU.64 UR4, c[0x0][0x358] ;  /* 0x00006b00ff0477ac */ /* 0x000e220008000a00 */
[----:B------:R-:W-:-:S04]  /*0140*/  IMAD R5, R0, 0x9, RZ ;  /* 0x0000000900057824 */ /* 0x000fc800078e02ff */
[----:B-1----:R-:W-:-:S05]  /*0150*/  IMAD.WIDE R2, R5, 0x4, R2 ;  /* 0x0000000405027825 */ /* 0x002fca00078e0202 */
[----:B0-----:R-:W2:Y:S02]  /*0160*/  LDG.E R0, desc[UR4][R2.64] ;  /* 0x0000000402007981 */ /* 0x001ea4000c1e1900 */
[----:B--2---:R-:W-:-:S13]  /*0170*/  FSETP.GT.AND P0, PT, R0, RZ, PT ;  /* 0x000000ff0000720b */ /* 0x004fda0003f04000 */
[----:B------:R-:W-:-:S05]  /*0180*/  @P0 IMAD.MOV.U32 R5, RZ, RZ, -0x3b860000 ;  /* 0xc47a0000ff050424 */ /* 0x000fca00078e00ff */
[----:B------:R0:W-:Y:S01]  /*0190*/  @P0 STG.E desc[UR4][R2.64], R5 ;  /* 0x0000000502000986 */ /* 0x0001e2000c101904 */
[----:B------:R-:W-:Y:S05]  /*01a0*/  @P0 EXIT ;  /* 0x000000000000094d */ /* 0x000fea0003800000 */
[----:B0-----:R-:W-:-:S05]  /*01b0*/  HFMA2 R5, -RZ, RZ, 1.44921875, -19.203125 ;  /* 0x3dcccccdff057431 */ /* 0x001fca00000001ff */
[----:B------:R-:W-:Y:S01]  /*01c0*/  STG.E desc[UR4][R2.64], R5 ;  /* 0x0000000502007986 */ /* 0x000fe2000c101904 */
[----:B------:R-:W-:Y:S05]  /*01d0*/  EXIT ;  /* 0x000000000000794d */ /* 0x000fea0003800000 */
.L_x_0:
[----:B------:R-:W-:-:S00]  /*01e0*/  BRA `(.L_x_0) ;  /* 0xfffffffc00fc7947 */ /* 0x000fc0000383ffff */
[----:B------:R-:W-:-:S00]  /*01f0*/  NOP ;  /* 0x0000000000007918 */ /* 0x000fc00000000000 */
        /* <DEDUP_REMOVED lines=8> */
.L_x_148:


//--------------------- .text._Z10initKerneljPfS_f --------------------------
	.section	.text._Z10initKerneljPfS_f,"ax",@progbits
	.align	128
        .global         _Z10initKerneljPfS_f
        .type           _Z10initKerneljPfS_f,@function
        .size           _Z10initKerneljPfS_f,(.L_x_149 - _Z10initKerneljPfS_f)
        .other          _Z10initKerneljPfS_f,@"STO_CUDA_ENTRY STV_DEFAULT"
_Z10initKerneljPfS_f:
.text._Z10initKerneljPfS_f:
[----:B------:R-:W-:Y:S01]  /*0000*/  LDC R1, c[0x0][0x37c] ;  /* 0x0000df00ff017b82 */ /* 0x000fe20000000800 */
[----:B------:R-:W0:Y:S07]  /*0010*/  S2R R0, SR_TID.X ;  /* 0x0000000000007919 */ /* 0x000e2e0000002100 */
[----:B------:R-:W0:Y:S01]  /*0020*/  S2UR UR4, SR_CTAID.X ;  /* 0x00000000000479c3 */ /* 0x000e220000002500 */
[----:B------:R-:W1:Y:S01]  /*0030*/  LDCU UR7, c[0x0][0x380] ;  /* 0x00007000ff0777ac */ /* 0x000e620008000800 */
[----:B------:R-:W2:Y:S06]  /*0040*/  S2R R6, SR_TID.Y ;  /* 0x0000000000067919 */ /* 0x000eac0000002200 */
[----:B------:R-:W0:Y:S08]  /*0050*/  LDC R7, c[0x0][0x360] ;  /* 0x0000d800ff077b82 */ /* 0x000e300000000800 */
[----:B------:R-:W2:Y:S08]  /*0060*/  S2UR UR6, SR_CTAID.Y ;  /* 0x00000000000679c3 */ /* 0x000eb00000002600 */
[----:B------:R-:W2:Y:S08]  /*0070*/  LDC R9, c[0x0][0x364] ;  /* 0x0000d900ff097b82 */ /* 0x000eb00000000800 */
[----:B------:R-:W3:Y:S01]  /*0080*/  LDC.64 R2, c[0x0][0x390] ;  /* 0x0000e400ff027b82 */ /* 0x000ee20000000a00 */
[----:B0-----:R-:W-:Y:S01]  /*0090*/  IMAD R0, R7, UR4, R0 ;  /* 0x0000000407007c24 */ /* 0x001fe2000f8e0200 */
[----:B------:R-:W0:Y:S06]  /*00a0*/  LDCU.64 UR4, c[0x0][0x358] ;  /* 0x00006b00ff0477ac */ /* 0x000e2c0008000a00 */
[----:B------:R-:W4:Y:S08]  /*00b0*/  LDC.64 R4, c[0x0][0x388] ;  /* 0x0000e200ff047b82 */ /* 0x000f300000000a00 */
[----:B------:R-:W0:Y:S01]  /*00c0*/  LDC R11, c[0x0][0x398] ;  /* 0x0000e600ff0b7b82 */ /* 0x000e220000000800 */
[----:B--2---:R-:W-:-:S04]  /*00d0*/  IMAD R7, R9, UR6, R6 ;  /* 0x0000000609077c24 */ /* 0x004fc8000f8e0206 */
[----:B-1----:R-:W-:-:S05]  /*00e0*/  IMAD R0, R7, UR7, R0 ;  /* 0x0000000707007c24 */ /* 0x002fca000f8e0200 */
[----:B------:R-:W-:-:S05]  /*00f0*/  LEA R7, R0, R0, 0x3 ;  /* 0x0000000000077211 */ /* 0x000fca00078e18ff */
[----:B---3--:R-:W-:-:S04]  /*0100*/  IMAD.WIDE R2, R7, 0x4, R2 ;  /* 0x0000000407027825 */ /* 0x008fc800078e0202 */
[----:B----4-:R-:W-:Y:S01]  /*0110*/  IMAD.WIDE R4, R7, 0x4, R4 ;  /* 0x0000000407047825 */ /* 0x010fe200078e0204 */
[----:B0-----:R-:W-:Y:S04]  /*0120*/  STG.E desc[UR4][R2.64], R11 ;  /* 0x0000000b02007986 */ /* 0x001fe8000c101904 */
[----:B------:R-:W-:Y:S04]  /*0130*/  STG.E desc[UR4][R4.64], R11 ;  /* 0x0000000b04007986 */ /* 0x000fe8000c101904 */
        /* <DEDUP_REMOVED lines=15> */
[----:B------:R-:W-:Y:S01]  /*0230*/  STG.E desc[UR4][R4.64+0x20], R11 ;  /* 0x0000200b04007986 */ /* 0x000fe2000c101904 */
[----:B------:R-:W-:Y:S05]  /*0240*/  EXIT ;  /* 0x000000000000794d */ /* 0x000fea0003800000 */
.L_x_1:
        /* <DEDUP_REMOVED lines=11> */
.L_x_149:


//--------------------- .text._Z13addDropKerneljPfiii --------------------------
	.section	.text._Z13addDropKerneljPfiii,"ax",@progbits
	.align	128
        .global         _Z13addDropKerneljPfiii
        .type           _Z13addDropKerneljPfiii,@function
        .size           _Z13addDropKerneljPfiii,(.L_x_143 - _Z13addDropKerneljPfiii)
        .other          _Z13addDropKerneljPfiii,@"STO_CUDA_ENTRY STV_DEFAULT"
_Z13addDropKerneljPfiii:
.text._Z13addDropKerneljPfiii:
[----:B------:R-:W-:Y:S01]  /*0000*/  LDC R1, c[0x0][0x37c] ;  /* 0x0000df00ff017b82 */ /* 0x000fe20000000800 */
[----:B------:R-:W0:Y:S07]  /*0010*/  S2R R0, SR_TID.X ;  /* 0x0000000000007919 */ /* 0x000e2e0000002100 */
[----:B------:R-:W0:Y:S01]  /*0020*/  S2UR UR5, SR_CTAID.X ;  /* 0x00000000000579c3 */ /* 0x000e220000002500 */
[----:B------:R-:W1:Y:S01]  /*0030*/  LDCU.64 UR8, c[0x0][0x390] ;  /* 0x00007200ff0877ac */ /* 0x000e620008000a00 */
[----:B------:R-:W2:Y:S01]  /*0040*/  S2R R2, SR_TID.Y ;  /* 0x0000000000027919 */ /* 0x000ea20000002200 */
[----:B------:R-:W3:Y:S05]  /*0050*/  LDCU UR4, c[0x0][0x398] ;  /* 0x00007300ff0477ac */ /* 0x000eea0008000800 */
[----:B------:R-:W0:Y:S08]  /*0060*/  LDC R3, c[0x0][0x360] ;  /* 0x0000d800ff037b82 */ /* 0x000e300000000800 */
[----:B------:R-:W2:Y:S01]  /*0070*/  S2UR UR6, SR_CTAID.Y ;  /* 0x00000000000679c3 */ /* 0x000ea20000002600 */
[----:B---3--:R-:W-:-:S07]  /*0080*/  UIMAD UR4, UR4, UR4, URZ ;  /* 0x00000004040472a4 */ /* 0x008fce000f8e02ff */
[----:B------:R-:W2:Y:S01]  /*0090*/  LDC R5, c[0x0][0x364] ;  /* 0x0000d900ff057b82 */ /* 0x000ea20000000800 */
[----:B0-----:R-:W-:Y:S01]  /*00a0*/  IMAD R0, R3, UR5, R0 ;  /* 0x0000000503007c24 */ /* 0x001fe2000f8e0200 */
[----:B------:R-:W0:Y:S01]  /*00b0*/  LDCU UR5, c[0x0][0x380] ;  /* 0x00007000ff0577ac */ /* 0x000e220008000800 */
[----:B--2---:R-:W-:-:S03]  /*00c0*/  IMAD R3, R5, UR6, R2 ;  /* 0x0000000605037c24 */ /* 0x004fc6000f8e0202 */
[----:B-1----:R-:W-:Y:S01]  /*00d0*/  IADD3 R5, PT, PT, -R0, UR8, RZ ;  /* 0x0000000800057c10 */ /* 0x002fe2000fffe1ff */
[C---:B0-----:R-:W-:Y:S01]  /*00e0*/  IMAD R4, R3.reuse, UR5, R0 ;  /* 0x0000000503047c24 */ /* 0x041fe2000f8e0200 */
[----:B------:R-:W-:-:S03]  /*00f0*/  IADD3 R9, PT, PT, -R3, UR9, RZ ;  /* 0x0000000903097c10 */ /* 0x000fc6000fffe1ff */
[----:B------:R-:W-:-:S04]  /*0100*/  IMAD R2, R5, R5, RZ ;  /* 0x0000000505027224 */ /* 0x000fc800078e02ff */
[----:B------:R-:W-:-:S05]  /*0110*/  IMAD R2, R9, R9, R2 ;  /* 0x0000000909027224 */ /* 0x000fca00078e0202 */
[----:B------:R-:W-:-:S13]  /*0120*/  ISETP.GE.U32.AND P0, PT, R2, UR4, PT ;  /* 0x0000000402007c0c */ /* 0x000fda000bf06070 */
[----:B------:R-:W-:Y:S05]  /*0130*/  @P0 EXIT ;  /* 0x000000000000094d */ /* 0x000fea0003800000 */
[----:B------:R-:W-:Y:S01]  /*0140*/  I2FP.F32.U32 R7, UR4 ;  /* 0x0000000400077c45 */ /* 0x000fe20008201000 */
[----:B------:R-:W-:Y:S01]  /*0150*/  VIADD R0, R0, -UR8 ;  /* 0x8000000800007c36 */ /* 0x000fe20008000000 */
[----:B------:R-:W-:Y:S01]  /*0160*/  BSSY.RECONVERGENT B0, `(.L_x_2) ;  /* 0x0000014000007945 */ /* 0x000fe20003800200 */
[----:B------:R-:W-:Y:S01]  /*0170*/  VIADD R6, R3, -UR9 ;  /* 0x8000000903067c36 */ /* 0x000fe20008000000 */
[----:B------:R-:W0:Y:S01]  /*0180*/  MUFU.RCP R8, R7 ;  /* 0x0000000700087308 */ /* 0x000e220000001000 */
[----:B------:R-:W-:Y:S01]  /*0190*/  IMAD R0, R5, R0, UR4 ;  /* 0x0000000405007e24 */ /* 0x000fe2000f8e0200 */
[----:B------:R-:W1:Y:S01]  /*01a0*/  LDC.64 R2, c[0x0][0x388] ;  /* 0x0000e200ff027b82 */ /* 0x000e620000000a00 */
[----:B------:R-:W2:Y:S02]  /*01b0*/  LDCU.64 UR4, c[0x0][0x358] ;  /* 0x00006b00ff0477ac */ /* 0x000ea40008000a00 */
[----:B------:R-:W-:-:S05]  /*01c0*/  IMAD R0, R9, R6, R0 ;  /* 0x0000000609007224 */ /* 0x000fca00078e0200 */
[----:B------:R-:W-:-:S04]  /*01d0*/  I2FP.F32.S32 R0, R0 ;  /* 0x0000000000007245 */ /* 0x000fc80000201400 */
[----:B------:R-:W3:Y:S01]  /*01e0*/  FCHK P0, R0, R7 ;  /* 0x0000000700007302 */ /* 0x000ee20000000000 */
[----:B0-----:R-:W-:-:S04]  /*01f0*/  FFMA R5, -R7, R8, 1 ;  /* 0x3f80000007057423 */ /* 0x001fc80000000108 */
[----:B------:R-:W-:Y:S01]  /*0200*/  FFMA R9, R8, R5, R8 ;  /* 0x0000000508097223 */ /* 0x000fe20000000008 */
[----:B------:R-:W-:-:S03]  /*0210*/  IMAD R5, R4, 0x9, RZ ;  /* 0x0000000904057824 */ /* 0x000fc600078e02ff */
[----:B------:R-:W-:Y:S01]  /*0220*/  FFMA R6, R0, R9, RZ ;  /* 0x0000000900067223 */ /* 0x000fe200000000ff */
[----:B-1----:R-:W-:-:S04]  /*0230*/  IMAD.WIDE R4, R5, 0x4, R2 ;  /* 0x0000000405047825 */ /* 0x002fc800078e0202 */
[----:B------:R-:W-:-:S04]  /*0240*/  FFMA R8, -R7, R6, R0 ;  /* 0x0000000607087223 */ /* 0x000fc80000000100 */
[----:B------:R-:W-:Y:S01]  /*0250*/  FFMA R6, R9, R8, R6 ;  /* 0x0000000809067223 */ /* 0x000fe20000000006 */
[----:B--23--:R-:W-:Y:S06]  /*0260*/  @!P0 BRA `(.L_x_3) ;  /* 0x00000000000c8947 */ /* 0x00cfec0003800000 */
[----:B------:R-:W-:-:S07]  /*0270*/  MOV R2, 0x290 ;  /* 0x0000029000027802 */ /* 0x000fce0000000f00 */
[----:B------:R-:W-:Y:S05]  /*0280*/  CALL.REL.NOINC `($__internal_0_$__cuda_sm3x_div_rn_noftz_f32_slowpath) ;  /* 0x0000000000187944 */ /* 0x000fea0003c00000 */
[----:B------:R-:W-:-:S07]  /*0290*/  IMAD.MOV.U32 R6, RZ, RZ, R0 ;  /* 0x000000ffff067224 */ /* 0x000fce00078e0000 */
.L_x_3:
[----:B------:R-:W-:Y:S05]  /*02a0*/  BSYNC.RECONVERGENT B0 ;  /* 0x0000000000007941 */ /* 0x000fea0003800200 */
.L_x_2:
[----:B------:R-:W2:Y:S02]  /*02b0*/  LDG.E R3, desc[UR4][R4.64] ;  /* 0x0000000404037981 */ /* 0x000ea4000c1e1900 */
[----:B--2---:R-:W-:-:S05]  /*02c0*/  FADD R3, R3, R6 ;  /* 0x0000000603037221 */ /* 0x004fca0000000000 */
[----:B------:R-:W-:Y:S01]  /*02d0*/  STG.E desc[UR4][R4.64], R3 ;  /* 0x0000000304007986 */ /* 0x000fe2000c101904 */
[----:B------:R-:W-:Y:S05]  /*02e0*/  EXIT ;  /* 0x000000000000794d */ /* 0x000fea0003800000 */
        .weak           $__internal_0_$__cuda_sm3x_div_rn_noftz_f32_slowpath
        .type           $__internal_0_$__cuda_sm3x_div_rn_noftz_f32_slowpath,@function
        .size           $__internal_0_$__cuda_sm3x_div_rn_noftz_f32_slowpath,(.L_x_143 - $__internal_0_$__cuda_sm3x_div_rn_noftz_f32_slowpath)
$__internal_0_$__cuda_sm3x_div_rn_noftz_f32_slowpath:
[----:B------:R-:W-:Y:S01]  /*02f0*/  SHF.R.U32.HI R6, RZ, 0x17, R7 ;  /* 0x00000017ff067819 */ /* 0x000fe20000011607 */
[----:B------:R-:W-:Y:S01]  /*0300*/  BSSY.RECONVERGENT B1, `(.L_x_4) ;  /* 0x0000064000017945 */ /* 0x000fe20003800200 */
[--C-:B------:R-:W-:Y:S01]  /*0310*/  SHF.R.U32.HI R3, RZ, 0x17, R0.reuse ;  /* 0x00000017ff037819 */ /* 0x100fe20000011600 */
[----:B------:R-:W-:Y:S01]  /*0320*/  IMAD.MOV.U32 R9, RZ, RZ, R0 ;  /* 0x000000ffff097224 */ /* 0x000fe200078e0000 */
[----:B------:R-:W-:Y:S02]  /*0330*/  LOP3.LUT R8, R6, 0xff, RZ, 0xc0, !PT ;  /* 0x000000ff06087812 */ /* 0x000fe400078ec0ff */
[----:B------:R-:W-:-:S03]  /*0340*/  LOP3.LUT R6, R3, 0xff, RZ, 0xc0, !PT ;  /* 0x000000ff03067812 */ /* 0x000fc600078ec0ff */
[----:B------:R-:W-:Y:S02]  /*0350*/  VIADD R12, R8, 0xffffffff ;  /* 0xffffffff080c7836 */ /* 0x000fe40000000000 */
[----:B------:R-:W-:-:S03]  /*0360*/  VIADD R11, R6, 0xffffffff ;  /* 0xffffffff060b7836 */ /* 0x000fc60000000000 */
[----:B------:R-:W-:-:S04]  /*0370*/  ISETP.GT.U32.AND P0, PT, R12, 0xfd, PT ;  /* 0x000000fd0c00780c */ /* 0x000fc80003f04070 */
[----:B------:R-:W-:-:S13]  /*0380*/  ISETP.GT.U32.OR P0, PT, R11, 0xfd, P0 ;  /* 0x000000fd0b00780c */ /* 0x000fda0000704470 */
[----:B------:R-:W-:Y:S01]  /*0390*/  @!P0 IMAD.MOV.U32 R10, RZ, RZ, RZ ;  /* 0x000000ffff0a8224 */ /* 0x000fe200078e00ff */
[----:B------:R-:W-:Y:S06]  /*03a0*/  @!P0 BRA `(.L_x_5) ;  /* 0x0000000000608947 */ /* 0x000fec0003800000 */
[----:B------:R-:W-:Y:S01]  /*03b0*/  FSETP.GTU.FTZ.AND P0, PT, |R0|, +INF , PT ;  /* 0x7f8000000000780b */ /* 0x000fe20003f1c200 */
[----:B------:R-:W-:Y:S01]  /*03c0*/  IMAD.MOV.U32 R3, RZ, RZ, R7 ;  /* 0x000000ffff037224 */ /* 0x000fe200078e0007 */
[----:B------:R-:W-:-:S04]  /*03d0*/  FSETP.GTU.FTZ.AND P1, PT, |R7|, +INF , PT ;  /* 0x7f8000000700780b */ /* 0x000fc80003f3c200 */
[----:B------:R-:W-:-:S13]  /*03e0*/  PLOP3.LUT P0, PT, P0, P1, PT, 0xf8, 0x8f ;  /* 0x00000000008f781c */ /* 0x000fda0000703f70 */
[----:B------:R-:W-:Y:S05]  /*03f0*/  @P0 BRA `(.L_x_6) ;  /* 0x00000004004c0947 */ /* 0x000fea0003800000 */
[----:B------:R-:W-:-:S13]  /*0400*/  LOP3.LUT P0, RZ, R7, 0x7fffffff, R9, 0xc8, !PT ;  /* 0x7fffffff07ff7812 */ /* 0x000fda000780c809 */
[----:B------:R-:W-:Y:S05]  /*0410*/  @!P0 BRA `(.L_x_7) ;  /* 0x00000004003c8947 */ /* 0x000fea0003800000 */
[C---:B------:R-:W-:Y:S02]  /*0420*/  FSETP.NEU.FTZ.AND P2, PT, |R0|.reuse, +INF , PT ;  /* 0x7f8000000000780b */ /* 0x040fe40003f5d200 */
[----:B------:R-:W-:Y:S02]  /*0430*/  FSETP.NEU.FTZ.AND P1, PT, |R3|, +INF , PT ;  /* 0x7f8000000300780b */ /* 0x000fe40003f3d200 */
[----:B------:R-:W-:-:S11]  /*0440*/  FSETP.NEU.FTZ.AND P0, PT, |R0|, +INF , PT ;  /* 0x7f8000000000780b */ /* 0x000fd60003f1d200 */
[----:B------:R-:W-:Y:S05]  /*0450*/  @!P1 BRA !P2, `(.L_x_7) ;  /* 0x00000004002c9947 */ /* 0x000fea0005000000 */
[----:B------:R-:W-:-:S04]  /*0460*/  LOP3.LUT P2, RZ, R9, 0x7fffffff, RZ, 0xc0, !PT ;  /* 0x7fffffff09ff7812 */ /* 0x000fc8000784c0ff */
[----:B------:R-:W-:-:S13]  /*0470*/  PLOP3.LUT P1, PT, P1, P2, PT, 0x2f, 0xf2 ;  /* 0x0000000000f2781c */ /* 0x000fda0000f24577 */
[----:B------:R-:W-:Y:S05]  /*0480*/  @P1 BRA `(.L_x_8) ;  /* 0x0000000400181947 */ /* 0x000fea0003800000 */
[----:B------:R-:W-:-:S04]  /*0490*/  LOP3.LUT P1, RZ, R7, 0x7fffffff, RZ, 0xc0, !PT ;  /* 0x7fffffff07ff7812 */ /* 0x000fc8000782c0ff */
[----:B------:R-:W-:-:S13]  /*04a0*/  PLOP3.LUT P0, PT, P0, P1, PT, 0x2f, 0xf2 ;  /* 0x0000000000f2781c */ /* 0x000fda0000702577 */
[----:B------:R-:W-:Y:S05]  /*04b0*/  @P0 BRA `(.L_x_9) ;  /* 0x0000000400000947 */ /* 0x000fea0003800000 */
[----:B------:R-:W-:Y:S02]  /*04c0*/  ISETP.GE.AND P0, PT, R11, RZ, PT ;  /* 0x000000ff0b00720c */ /* 0x000fe40003f06270 */
[----:B------:R-:W-:-:S11]  /*04d0*/  ISETP.GE.AND P1, PT, R12, RZ, PT ;  /* 0x000000ff0c00720c */ /* 0x000fd60003f26270 */
[----:B------:R-:W-:Y:S02]  /*04e0*/  @P0 IMAD.MOV.U32 R10, RZ, RZ, RZ ;  /* 0x000000ffff0a0224 */ /* 0x000fe400078e00ff */
[----:B------:R-:W-:Y:S01]  /*04f0*/  @!P0 FFMA R9, R0, 1.84467440737095516160e+19, RZ ;  /* 0x5f80000000098823 */ /* 0x000fe200000000ff */
[----:B------:R-:W-:Y:S02]  /*0500*/  @!P0 IMAD.MOV.U32 R10, RZ, RZ, -0x40 ;  /* 0xffffffc0ff0a8424 */ /* 0x000fe400078e00ff */
[----:B------:R-:W-:Y:S02]  /*0510*/  @!P1 FFMA R7, R3, 1.84467440737095516160e+19, RZ ;  /* 0x5f80000003079823 */ /* 0x000fe400000000ff */
[----:B------:R-:W-:-:S07]  /*0520*/  @!P1 VIADD R10, R10, 0x40 ;  /* 0x000000400a0a9836 */ /* 0x000fce0000000000 */
.L_x_5:
[----:B------:R-:W-:Y:S01]  /*0530*/  LEA R0, R8, 0xc0800000, 0x17 ;  /* 0xc080000008007811 */ /* 0x000fe200078eb8ff */
[----:B------:R-:W-:Y:S01]  /*0540*/  VIADD R6, R6, 0xffffff81 ;  /* 0xffffff8106067836 */ /* 0x000fe20000000000 */
[----:B------:R-:W-:Y:S03]  /*0550*/  BSSY.RECONVERGENT B2, `(.L_x_10) ;  /* 0x0000035000027945 */ /* 0x000fe60003800200 */
[----:B------:R-:W-:Y:S02]  /*0560*/  IMAD.IADD R7, R7, 0x1, -R0 ;  /* 0x0000000107077824 */ /* 0x000fe400078e0a00 */
[C---:B------:R-:W-:Y:S02]  /*0570*/  IMAD R0, R6.reuse, -0x800000, R9 ;  /* 0xff80000006007824 */ /* 0x040fe400078e0209 */
[----:B------:R0:W1:Y:S01]  /*0580*/  MUFU.RCP R3, R7 ;  /* 0x0000000700037308 */ /* 0x0000620000001000 */
[----:B------:R-:W-:Y:S01]  /*0590*/  FADD.FTZ R11, -R7, -RZ ;  /* 0x800000ff070b7221 */ /* 0x000fe20000010100 */
[----:B0-----:R-:W-:-:S05]  /*05a0*/  IADD3 R7, PT, PT, R6, 0x7f, -R8 ;  /* 0x0000007f06077810 */ /* 0x001fca0007ffe808 */
[----:B------:R-:W-:Y:S02]  /*05b0*/  IMAD.IADD R7, R7, 0x1, R10 ;  /* 0x0000000107077824 */ /* 0x000fe400078e020a */
[----:B-1----:R-:W-:-:S04]  /*05c0*/  FFMA R12, R3, R11, 1 ;  /* 0x3f800000030c7423 */ /* 0x002fc8000000000b */
[----:B------:R-:W-:-:S04]  /*05d0*/  FFMA R14, R3, R12, R3 ;  /* 0x0000000c030e7223 */ /* 0x000fc80000000003 */
[----:B------:R-:W-:-:S04]  /*05e0*/  FFMA R3, R0, R14, RZ ;  /* 0x0000000e00037223 */ /* 0x000fc800000000ff */
[----:B------:R-:W-:-:S04]  /*05f0*/  FFMA R12, R11, R3, R0 ;  /* 0x000000030b0c7223 */ /* 0x000fc80000000000 */
[----:B------:R-:W-:-:S04]  /*0600*/  FFMA R9, R14, R12, R3 ;  /* 0x0000000c0e097223 */ /* 0x000fc80000000003 */
[----:B------:R-:W-:-:S04]  /*0610*/  FFMA R12, R11, R9, R0 ;  /* 0x000000090b0c7223 */ /* 0x000fc80000000000 */
[----:B------:R-:W-:-:S05]  /*0620*/  FFMA R0, R14, R12, R9 ;  /* 0x0000000c0e007223 */ /* 0x000fca0000000009 */
[----:B------:R-:W-:-:S04]  /*0630*/  SHF.R.U32.HI R3, RZ, 0x17, R0 ;  /* 0x00000017ff037819 */ /* 0x000fc80000011600 */
[----:B------:R-:W-:-:S05]  /*0640*/  LOP3.LUT R3, R3, 0xff, RZ, 0xc0, !PT ;  /* 0x000000ff03037812 */ /* 0x000fca00078ec0ff */
[----:B------:R-:W-:-:S04]  /*0650*/  IMAD.IADD R10, R3, 0x1, R7 ;  /* 0x00000001030a7824 */ /* 0x000fc800078e0207 */
[----:B------:R-:W-:-:S05]  /*0660*/  VIADD R3, R10, 0xffffffff ;  /* 0xffffffff0a037836 */ /* 0x000fca0000000000 */
[----:B------:R-:W-:-:S13]  /*0670*/  ISETP.GE.U32.AND P0, PT, R3, 0xfe, PT ;  /* 0x000000fe0300780c */ /* 0x000fda0003f06070 */
[----:B------:R-:W-:Y:S05]  /*0680*/  @!P0 BRA `(.L_x_11) ;  /* 0x0000000000808947 */ /* 0x000fea0003800000 */
[----:B------:R-:W-:-:S13]  /*0690*/  ISETP.GT.AND P0, PT, R10, 0xfe, PT ;  /* 0x000000fe0a00780c */ /* 0x000fda0003f04270 */
[----:B------:R-:W-:Y:S05]  /*06a0*/  @P0 BRA `(.L_x_12) ;  /* 0x00000000006c0947 */ /* 0x000fea0003800000 */
[----:B------:R-:W-:-:S13]  /*06b0*/  ISETP.GE.AND P0, PT, R10, 0x1, PT ;  /* 0x000000010a00780c */ /* 0x000fda0003f06270 */
[----:B------:R-:W-:Y:S05]  /*06c0*/  @P0 BRA `(.L_x_13) ;  /* 0x0000000000740947 */ /* 0x000fea0003800000 */
[----:B------:R-:W-:Y:S02]  /*06d0*/  ISETP.GE.AND P0, PT, R10, -0x18, PT ;  /* 0xffffffe80a00780c */ /* 0x000fe40003f06270 */
[----:B------:R-:W-:-:S11]  /*06e0*/  LOP3.LUT R0, R0, 0x80000000, RZ, 0xc0, !PT ;  /* 0x8000000000007812 */ /* 0x000fd600078ec0ff */
[----:B------:R-:W-:Y:S05]  /*06f0*/  @!P0 BRA `(.L_x_13) ;  /* 0x0000000000688947 */ /* 0x000fea0003800000 */
[-CC-:B------:R-:W-:Y:S01]  /*0700*/  FFMA.RZ R3, R14, R12.reuse, R9.reuse ;  /* 0x0000000c0e037223 */ /* 0x180fe2000000c009 */
[----:B------:R-:W-:Y:S02]  /*0710*/  VIADD R8, R10, 0x20 ;  /* 0x000000200a087836 */ /* 0x000fe40000000000 */
[-CC-:B------:R-:W-:Y:S01]  /*0720*/  FFMA.RM R6, R14, R12.reuse, R9.reuse ;  /* 0x0000000c0e067223 */ /* 0x180fe20000004009 */
[----:B------:R-:W-:Y:S02]  /*0730*/  ISETP.NE.AND P2, PT, R10, RZ, PT ;  /* 0x000000ff0a00720c */ /* 0x000fe40003f45270 */
[----:B------:R-:W-:Y:S01]  /*0740*/  LOP3.LUT R7, R3, 0x7fffff, RZ, 0xc0, !PT ;  /* 0x007fffff03077812 */ /* 0x000fe200078ec0ff */
[----:B------:R-:W-:Y:S01]  /*0750*/  FFMA.RP R3, R14, R12, R9 ;  /* 0x0000000c0e037223 */ /* 0x000fe20000008009 */
[----:B------:R-:W-:Y:S01]  /*0760*/  IMAD.MOV R9, RZ, RZ, -R10 ;  /* 0x000000ffff097224 */ /* 0x000fe200078e0a0a */
[----:B------:R-:W-:Y:S02]  /*0770*/  ISETP.NE.AND P1, PT, R10, RZ, PT ;  /* 0x000000ff0a00720c */ /* 0x000fe40003f25270 */
[----:B------:R-:W-:-:S02]  /*0780*/  LOP3.LUT R7, R7, 0x800000, RZ, 0xfc, !PT ;  /* 0x0080000007077812 */ /* 0x000fc400078efcff */
[----:B------:R-:W-:Y:S02]  /*0790*/  FSETP.NEU.FTZ.AND P0, PT, R3, R6, PT ;  /* 0x000000060300720b */ /* 0x000fe40003f1d000 */
[----:B------:R-:W-:Y:S02]  /*07a0*/  SHF.L.U32 R8, R7, R8, RZ ;  /* 0x0000000807087219 */ /* 0x000fe400000006ff */
[----:B------:R-:W-:Y:S02]  /*07b0*/  SEL R6, R9, RZ, P2 ;  /* 0x000000ff09067207 */ /* 0x000fe40001000000 */
[----:B------:R-:W-:Y:S02]  /*07c0*/  ISETP.NE.AND P1, PT, R8, RZ, P1 ;  /* 0x000000ff0800720c */ /* 0x000fe40000f25270 */
[----:B------:R-:W-:Y:S02]  /*07d0*/  SHF.R.U32.HI R6, RZ, R6, R7 ;  /* 0x00000006ff067219 */ /* 0x000fe40000011607 */
[----:B------:R-:W-:-:S02]  /*07e0*/  PLOP3.LUT P0, PT, P0, P1, PT, 0xf8, 0x8f ;  /* 0x00000000008f781c */ /* 0x000fc40000703f70 */
[----:B------:R-:W-:Y:S02]  /*07f0*/  SHF.R.U32.HI R8, RZ, 0x1, R6 ;  /* 0x00000001ff087819 */ /* 0x000fe40000011606 */
[----:B------:R-:W-:-:S04]  /*0800*/  SEL R3, RZ, 0x1, !P0 ;  /* 0x00000001ff037807 */ /* 0x000fc80004000000 */
[----:B------:R-:W-:-:S04]  /*0810*/  LOP3.LUT R3, R3, 0x1, R8, 0xf8, !PT ;  /* 0x0000000103037812 */ /* 0x000fc800078ef808 */
[----:B------:R-:W-:-:S05]  /*0820*/  LOP3.LUT R3, R3, R6, RZ, 0xc0, !PT ;  /* 0x0000000603037212 */ /* 0x000fca00078ec0ff */
[----:B------:R-:W-:-:S05]  /*0830*/  IMAD.IADD R3, R8, 0x1, R3 ;  /* 0x0000000108037824 */ /* 0x000fca00078e0203 */
[----:B------:R-:W-:Y:S01]  /*0840*/  LOP3.LUT R0, R3, R0, RZ, 0xfc, !PT ;  /* 0x0000000003007212 */ /* 0x000fe200078efcff */
[----:B------:R-:W-:Y:S06]  /*0850*/  BRA `(.L_x_13) ;  /* 0x0000000000107947 */ /* 0x000fec0003800000 */
.L_x_12:
[----:B------:R-:W-:-:S04]  /*0860*/  LOP3.LUT R0, R0, 0x80000000, RZ, 0xc0, !PT ;  /* 0x8000000000007812 */ /* 0x000fc800078ec0ff */
[----:B------:R-:W-:Y:S01]  /*0870*/  LOP3.LUT R0, R0, 0x7f800000, RZ, 0xfc, !PT ;  /* 0x7f80000000007812 */ /* 0x000fe200078efcff */
[----:B------:R-:W-:Y:S06]  /*0880*/  BRA `(.L_x_13) ;  /* 0x0000000000047947 */ /* 0x000fec0003800000 */
.L_x_11:
[----:B------:R-:W-:-:S07]  /*0890*/  IMAD R0, R7, 0x800000, R0 ;  /* 0x0080000007007824 */ /* 0x000fce00078e0200 */
.L_x_13:
[----:B------:R-:W-:Y:S05]  /*08a0*/  BSYNC.RECONVERGENT B2 ;  /* 0x0000000000027941 */ /* 0x000fea0003800200 */
.L_x_10:
[----:B------:R-:W-:Y:S05]  /*08b0*/  BRA `(.L_x_14) ;  /* 0x0000000000207947 */ /* 0x000fea0003800000 */
.L_x_9:
[----:B------:R-:W-:-:S04]  /*08c0*/  LOP3.LUT R0, R7, 0x80000000, R9, 0x48, !PT ;  /* 0x8000000007007812 */ /* 0x000fc800078e4809 */
[----:B------:R-:W-:Y:S01]  /*08d0*/  LOP3.LUT R0, R0, 0x7f800000, RZ, 0xfc, !PT ;  /* 0x7f80000000007812 */ /* 0x000fe200078efcff */
[----:B------:R-:W-:Y:S06]  /*08e0*/  BRA `(.L_x_14) ;  /* 0x0000000000147947 */ /* 0x000fec0003800000 */
.L_x_8:
[----:B------:R-:W-:Y:S01]  /*08f0*/  LOP3.LUT R0, R7, 0x80000000, R9, 0x48, !PT ;  /* 0x8000000007007812 */ /* 0x000fe200078e4809 */
[----:B------:R-:W-:Y:S06]  /*0900*/  BRA `(.L_x_14) ;  /* 0x00000000000c7947 */ /* 0x000fec0003800000 */
.L_x_7:
[----:B------:R-:W0:Y:S01]  /*0910*/  MUFU.RSQ R0, -QNAN ;  /* 0xffc0000000007908 */ /* 0x000e220000001400 */
[----:B------:R-:W-:Y:S05]  /*0920*/  BRA `(.L_x_14) ;  /* 0x0000000000047947 */ /* 0x000fea0003800000 */
.L_x_6:
[----:B------:R-:W-:-:S07]  /*0930*/  FADD.FTZ R0, R0, R3 ;  /* 0x0000000300007221 */ /* 0x000fce0000010000 */
.L_x_14:
[----:B------:R-:W-:Y:S05]  /*0940*/  BSYNC.RECONVERGENT B1 ;  /* 0x0000000000017941 */ /* 0x000fea0003800200 */
.L_x_4:
[----:B------:R-:W-:-:S04]  /*0950*/  IMAD.MOV.U32 R3, RZ, RZ, 0x0 ;  /* 0x00000000ff037424 */ /* 0x000fc800078e00ff */
[----:B0-----:R-:W-:Y:S05]  /*0960*/  RET.REL.NODEC R2 `(_Z13addDropKerneljPfiii) ;  /* 0xfffffff402a47950 */ /* 0x001fea0003c3ffff */
.L_x_15:
        /* <DEDUP_REMOVED lines=9> */
.L_x_143:


//--------------------- .text._Z9proKernelP6float4jjPfS1_ --------------------------
	.section	.text._Z9proKernelP6float4jjPfS1_,"ax",@progbits
	.align	128
        .global         _Z9proKernelP6float4jjPfS1_
        .type           _Z9proKernelP6float4jjPfS1_,@function
        .size           _Z9proKernelP6float4jjPfS1_,(.L_x_144 - _Z9proKernelP6float4jjPfS1_)
        .other          _Z9proKernelP6float4jjPfS1_,@"STO_CUDA_ENTRY STV_DEFAULT"
_Z9proKernelP6float4jjPfS1_:
.text._Z9proKernelP6float4jjPfS1_:
[----:B------:R-:W-:Y:S01]  /*0000*/  LDC R1, c[0x0][0x37c] ;  /* 0x0000df00ff017b82 */ /* 0x000fe20000000800 */
[----:B------:R-:W0:Y:S01]  /*0010*/  S2R R14, SR_TID.X ;  /* 0x00000000000e7919 */ /* 0x000e220000002100 */
[----:B------:R-:W1:Y:S06]  /*0020*/  LDCU UR5, c[0x0][0x388] ;  /* 0x00007100ff0577ac */ /* 0x000e6c0008000800 */
[----:B------:R-:W0:Y:S01]  /*0030*/  S2UR UR4, SR_CTAID.X ;  /* 0x00000000000479c3 */ /* 0x000e220000002500 */
[----:B------:R-:W-:Y:S01]  /*0040*/  BSSY.RECONVERGENT B0, `(.L_x_16) ;  /* 0x0000014000007945 */ /* 0x000fe20003800200 */
[----:B------:R-:W2:Y:S06]  /*0050*/  S2R R6, SR_TID.Y ;  /* 0x0000000000067919 */ /* 0x000eac0000002200 */
[----:B------:R-:W0:Y:S08]  /*0060*/  LDC R5, c[0x0][0x360] ;  /* 0x0000d800ff057b82 */ /* 0x000e300000000800 */
[----:B------:R-:W2:Y:S01]  /*0070*/  LDC R9, c[0x0][0x364] ;  /* 0x0000d900ff097b82 */ /* 0x000ea20000000800 */
[----:B-1----:R-:W-:-:S04]  /*0080*/  I2FP.F32.U32 R3, UR5 ;  /* 0x0000000500037c45 */ /* 0x002fc80008201000 */
[----:B------:R-:W1:Y:S03]  /*0090*/  MUFU.RCP R2, R3 ;  /* 0x0000000300027308 */ /* 0x000e660000001000 */
[----:B------:R-:W2:Y:S01]  /*00a0*/  S2UR UR5, SR_CTAID.Y ;  /* 0x00000000000579c3 */ /* 0x000ea20000002600 */
[----:B0-----:R-:W-:-:S05]  /*00b0*/  IMAD R14, R5, UR4, R14 ;  /* 0x00000004050e7c24 */ /* 0x001fca000f8e020e */
[----:B------:R-:W-:Y:S01]  /*00c0*/  I2FP.F32.S32 R0, R14 ;  /* 0x0000000e00007245 */ /* 0x000fe20000201400 */
[----:B-1----:R-:W-:-:S03]  /*00d0*/  FFMA R5, -R3, R2, 1 ;  /* 0x3f80000003057423 */ /* 0x002fc60000000102 */
[----:B------:R-:W0:Y:S01]  /*00e0*/  FCHK P0, R0, R3 ;  /* 0x0000000300007302 */ /* 0x000e220000000000 */
[----:B------:R-:W-:-:S04]  /*00f0*/  FFMA R7, R2, R5, R2 ;  /* 0x0000000502077223 */ /* 0x000fc80000000002 */
[----:B------:R-:W-:Y:S01]  /*0100*/  FFMA R4, R0, R7, RZ ;  /* 0x0000000700047223 */ /* 0x000fe200000000ff */
[----:B--2---:R-:W-:-:S03]  /*0110*/  IMAD R5, R9, UR5, R6 ;  /* 0x0000000509057c24 */ /* 0x004fc6000f8e0206 */
[----:B------:R-:W-:-:S04]  /*0120*/  FFMA R2, -R3, R4, R0 ;  /* 0x0000000403027223 */ /* 0x000fc80000000100 */
[----:B------:R-:W-:Y:S01]  /*0130*/  FFMA R4, R7, R2, R4 ;  /* 0x0000000207047223 */ /* 0x000fe20000000004 */
[----:B0-----:R-:W-:Y:S06]  /*0140*/  @!P0 BRA `(.L_x_17) ;  /* 0x00000000000c8947 */ /* 0x001fec0003800000 */
[----:B------:R-:W-:-:S07]  /*0150*/  MOV R2, 0x170 ;  /* 0x0000017000027802 */ /* 0x000fce0000000f00 */
[----:B------:R-:W-:Y:S05]  /*0160*/  CALL.REL.NOINC `($__internal_1_$__cuda_sm3x_div_rn_noftz_f32_slowpath) ;  /* 0x0000001000547944 */ /* 0x000fea0003c00000 */
[----:B------:R-:W-:-:S07]  /*0170*/  IMAD.MOV.U32 R4, RZ, RZ, R0 ;  /* 0x000000ffff047224 */ /* 0x000fce00078e0000 */
.L_x_17:
[----:B------:R-:W-:Y:S05]  /*0180*/  BSYNC.RECONVERGENT B0 ;  /* 0x0000000000007941 */ /* 0x000fea0003800200 */
.L_x_16:
[----:B------:R-:W0:Y:S01]  /*0190*/  LDCU UR4, c[0x0][0x38c] ;  /* 0x00007180ff0477ac */ /* 0x000e220008000800 */
[----:B------:R-:W-:Y:S01]  /*01a0*/  I2FP.F32.U32 R0, R5 ;  /* 0x0000000500007245 */ /* 0x000fe20000201000 */
[----:B------:R-:W-:Y:S01]  /*01b0*/  BSSY.RECONVERGENT B0, `(.L_x_18) ;  /* 0x000000e000007945 */ /* 0x000fe20003800200 */
[----:B0-----:R-:W-:Y:S01]  /*01c0*/  I2FP.F32.U32 R3, UR4 ;  /* 0x0000000400037c45 */ /* 0x001fe20008201000 */
[----:B------:R-:W0:Y:S03]  /*01d0*/  LDCU.64 UR4, c[0x0][0x358] ;  /* 0x00006b00ff0477ac */ /* 0x000e260008000a00 */
[----:B------:R-:W1:Y:S08]  /*01e0*/  MUFU.RCP R2, R3 ;  /* 0x0000000300027308 */ /* 0x000e700000001000 */
[----:B------:R-:W2:Y:S01]  /*01f0*/  FCHK P0, R0, R3 ;  /* 0x0000000300007302 */ /* 0x000ea20000000000 */
[----:B-1----:R-:W-:-:S04]  /*0200*/  FFMA R7, -R3, R2, 1 ;  /* 0x3f80000003077423 */ /* 0x002fc80000000102 */
[----:B------:R-:W-:-:S04]  /*0210*/  FFMA R7, R2, R7, R2 ;  /* 0x0000000702077223 */ /* 0x000fc80000000002 */
[----:B------:R-:W-:-:S04]  /*0220*/  FFMA R2, R0, R7, RZ ;  /* 0x0000000700027223 */ /* 0x000fc800000000ff */
[----:B------:R-:W-:-:S04]  /*0230*/  FFMA R6, -R3, R2, R0 ;  /* 0x0000000203067223 */ /* 0x000fc80000000100 */
[----:B------:R-:W-:Y:S01]  /*0240*/  FFMA R6, R7, R6, R2 ;  /* 0x0000000607067223 */ /* 0x000fe20000000002 */
[----:B0-2---:R-:W-:Y:S06]  /*0250*/  @!P0 BRA `(.L_x_19) ;  /* 0x00000000000c8947 */ /* 0x005fec0003800000 */
[----:B------:R-:W-:-:S07]  /*0260*/  MOV R2, 0x280 ;  /* 0x0000028000027802 */ /* 0x000fce0000000f00 */
[----:B------:R-:W-:Y:S05]  /*0270*/  CALL.REL.NOINC `($__internal_1_$__cuda_sm3x_div_rn_noftz_f32_slowpath) ;  /* 0x0000001000107944 */ /* 0x000fea0003c00000 */
[----:B------:R-:W-:-:S07]  /*0280*/  IMAD.MOV.U32 R6, RZ, RZ, R0 ;  /* 0x000000ffff067224 */ /* 0x000fce00078e0000 */
.L_x_19:
[----:B------:R-:W-:Y:S05]  /*0290*/  BSYNC.RECONVERGENT B0 ;  /* 0x0000000000007941 */ /* 0x000fea0003800200 */
.L_x_18:
[----:B------:R-:W0:Y:S01]  /*02a0*/  LDCU UR8, c[0x0][0x388] ;  /* 0x00007100ff0877ac */ /* 0x000e220008000800 */
[----:B------:R-:W1:Y:S08]  /*02b0*/  LDC.64 R10, c[0x0][0x398] ;  /* 0x0000e600ff0a7b82 */ /* 0x000e700000000a00 */
[----:B------:R-:W2:Y:S01]  /*02c0*/  LDC.64 R2, c[0x0][0x390] ;  /* 0x0000e400ff027b82 */ /* 0x000ea20000000a00 */
[----:B0-----:R-:W-:-:S04]  /*02d0*/  IMAD R0, R5, UR8, R14 ;  /* 0x0000000805007c24 */ /* 0x001fc8000f8e020e */
[----:B------:R-:W-:-:S04]  /*02e0*/  IMAD R13, R0, 0x9, RZ ;  /* 0x00000009000d7824 */ /* 0x000fc800078e02ff */
[----:B-1----:R-:W-:-:S05]  /*02f0*/  IMAD.WIDE R8, R13, 0x4, R10 ;  /* 0x000000040d087825 */ /* 0x002fca00078e020a */
[----:B------:R-:W3:Y:S01]  /*0300*/  LDG.E R7, desc[UR4][R8.64] ;  /* 0x0000000408077981 */ /* 0x000ee2000c1e1900 */
[----:B------:R-:W-:-:S04]  /*0310*/  IMAD.MOV.U32 R15, RZ, RZ, 0x40000000 ;  /* 0x40000000ff0f7424 */ /* 0x000fc800078e00ff */
[-C--:B------:R-:W-:Y:S01]  /*0320*/  FFMA R4, R4, R15.reuse, -1 ;  /* 0xbf80000004047423 */ /* 0x080fe2000000000f */
[----:B------:R-:W-:Y:S01]  /*0330*/  FFMA R6, R6, R15, -1 ;  /* 0xbf80000006067423 */ /* 0x000fe2000000000f */
[----:B---3--:R-:W-:-:S13]  /*0340*/  FSETP.GEU.AND P0, PT, R7, -999, PT ;  /* 0xc479c0000700780b */ /* 0x008fda0003f0e000 */
[----:B--2---:R-:W-:Y:S05]  /*0350*/  @P0 BRA `(.L_x_20) ;  /* 0x0000000000340947 */ /* 0x004fea0003800000 */
[----:B------:R-:W0:Y:S01]  /*0360*/  LDC R7, c[0x0][0x38c] ;  /* 0x0000e300ff077b82 */ /* 0x000e220000000800 */
[----:B------:R-:W-:Y:S01]  /*0370*/  IMAD.MOV.U32 R5, RZ, RZ, -0x3d380000 ;  /* 0xc2c80000ff057424 */ /* 0x000fe200078e00ff */
[----:B------:R-:W-:Y:S01]  /*0380*/  CS2R R12, SRZ ;  /* 0x00000000000c7805 */ /* 0x000fe2000001ff00 */
[----:B------:R-:W-:Y:S02]  /*0390*/  IMAD.MOV.U32 R14, RZ, RZ, RZ ;  /* 0x000000ffff0e7224 */ /* 0x000fe400078e00ff */
[----:B------:R-:W-:-:S03]  /*03a0*/  IMAD.MOV.U32 R15, RZ, RZ, 0x3f800000 ;  /* 0x3f800000ff0f7424 */ /* 0x000fc600078e00ff */
[----:B------:R-:W1:Y:S01]  /*03b0*/  LDC.64 R8, c[0x0][0x380] ;  /* 0x0000e000ff087b82 */ /* 0x000e620000000a00 */
[----:B0-----:R-:W-:Y:S02]  /*03c0*/  IMAD R7, R7, UR8, R0 ;  /* 0x0000000807077c24 */ /* 0x001fe4000f8e0200 */
[----:B-1----:R-:W-:-:S04]  /*03d0*/  IMAD.WIDE R2, R0, 0x10, R8 ;  /* 0x0000001000027825 */ /* 0x002fc800078e0208 */
[----:B------:R-:W-:-:S04]  /*03e0*/  IMAD.WIDE.U32 R8, R7, 0x10, R8 ;  /* 0x0000001007087825 */ /* 0x000fc800078e0008 */
[----:B------:R-:W-:-:S05]  /*03f0*/  HFMA2 R7, -RZ, RZ, 1.875, 0 ;  /* 0x3f800000ff077431 */ /* 0x000fca00000001ff */
[----:B------:R-:W-:Y:S04]  /*0400*/  STG.E.128 desc[UR4][R2.64], R4 ;  /* 0x0000000402007986 */ /* 0x000fe8000c101d04 */
[----:B------:R-:W-:Y:S01]  /*0410*/  STG.E.128 desc[UR4][R8.64], R12 ;  /* 0x0000000c08007986 */ /* 0x000fe2000c101d04 */
[----:B------:R-:W-:Y:S05]  /*0420*/  EXIT ;  /* 0x000000000000794d */ /* 0x000fea0003800000 */
.L_x_20:
[----:B------:R-:W0:Y:S01]  /*0430*/  LDC R15, c[0x0][0x38c] ;  /* 0x0000e300ff0f7b82 */ /* 0x000e220000000800 */
[----:B------:R-:W1:Y:S01]  /*0440*/  LDCU UR6, c[0x3][0x4] ;  /* 0x00c00080ff0677ac */ /* 0x000e620008000800 */
[----:B------:R-:W-:Y:S01]  /*0450*/  IMAD.WIDE R2, R13, 0x4, R2 ;  /* 0x000000040d027825 */ /* 0x000fe200078e0202 */
[----:B------:R-:W-:Y:S04]  /*0460*/  BSSY.RECONVERGENT B1, `(.L_x_21) ;  /* 0x0000019000017945 */ /* 0x000fe80003800200 */
[----:B------:R-:W-:Y:S01]  /*0470*/  BSSY.RELIABLE B0, `(.L_x_22) ;  /* 0x0000013000007945 */ /* 0x000fe20003800100 */
[----:B------:R-:W2:Y:S01]  /*0480*/  LDCU UR7, c[0x3][0x28] ;  /* 0x00c00500ff0777ac */ /* 0x000ea20008000800 */
[----:B------:R3:W-:Y:S01]  /*0490*/  STG.E desc[UR4][R2.64], R7 ;  /* 0x0000000702007986 */ /* 0x0007e2000c101904 */
[----:B-1----:R-:W-:-:S02]  /*04a0*/  VIADD R12, R14, UR6 ;  /* 0x000000060e0c7c36 */ /* 0x002fc40008000000 */
[----:B--2---:R-:W-:-:S03]  /*04b0*/  VIADD R13, R5, UR7 ;  /* 0x00000007050d7c36 */ /* 0x004fc60008000000 */
[C---:B------:R-:W-:Y:S02]  /*04c0*/  ISETP.GE.U32.AND P0, PT, R12.reuse, UR8, PT ;  /* 0x000000080c007c0c */ /* 0x040fe4000bf06070 */
[C---:B0-----:R-:W-:Y:S02]  /*04d0*/  ISETP.GE.U32.AND P1, PT, R13.reuse, R15, PT ;  /* 0x0000000f0d00720c */ /* 0x041fe40003f26070 */
[----:B------:R-:W-:Y:S02]  /*04e0*/  ISETP.LT.OR P0, PT, R12, RZ, P0 ;  /* 0x000000ff0c00720c */ /* 0x000fe40000701670 */
[----:B------:R-:W-:-:S04]  /*04f0*/  ISETP.LT.OR P1, PT, R13, RZ, P1 ;  /* 0x000000ff0d00720c */ /* 0x000fc80000f21670 */
[----:B------:R-:W-:-:S13]  /*0500*/  PLOP3.LUT P0, PT, P0, P1, PT, 0xf8, 0x8f ;  /* 0x00000000008f781c */ /* 0x000fda0000703f70 */
[----:B---3--:R-:W-:Y:S05]  /*0510*/  @P0 BRA `(.L_x_23) ;  /* 0x0000000000200947 */ /* 0x008fea0003800000 */
[----:B------:R-:W-:Y:S01]  /*0520*/  MOV R17, 0x9 ;  /* 0x0000000900117802 */ /* 0x000fe20000000f00 */
[----:B------:R-:W-:-:S04]  /*0530*/  IMAD R12, R13, UR8, R12 ;  /* 0x000000080d0c7c24 */ /* 0x000fc8000f8e020c */
[----:B------:R-:W-:-:S04]  /*0540*/  IMAD R13, R12, R17, 0x1 ;  /* 0x000000010c0d7424 */ /* 0x000fc800078e0211 */
[----:B------:R-:W-:-:S05]  /*0550*/  IMAD.WIDE.U32 R12, R13, 0x4, R10 ;  /* 0x000000040d0c7825 */ /* 0x000fca00078e000a */
[----:B------:R-:W2:Y:S02]  /*0560*/  LDG.E R17, desc[UR4][R12.64] ;  /* 0x000000040c117981 */ /* 0x000ea4000c1e1900 */
[----:B--2---:R-:W-:-:S13]  /*0570*/  FSETP.GEU.AND P0, PT, R17, -999, PT ;  /* 0xc479c0001100780b */ /* 0x004fda0003f0e000 */
[----:B------:R-:W-:Y:S05]  /*0580*/  @P0 BREAK.RELIABLE B0 ;  /* 0x0000000000000942 */ /* 0x000fea0003800100 */
[----:B------:R-:W-:Y:S05]  /*0590*/  @P0 BRA `(.L_x_24) ;  /* 0x0000000000100947 */ /* 0x000fea0003800000 */
.L_x_23:
[----:B------:R-:W-:Y:S05]  /*05a0*/  BSYNC.RELIABLE B0 ;  /* 0x0000000000007941 */ /* 0x000fea0003800100 */
.L_x_22:
[----:B------:R-:W2:Y:S04]  /*05b0*/  LDG.E R17, desc[UR4][R8.64+0x14] ;  /* 0x0000140408117981 */ /* 0x000ea8000c1e1900 */
[----:B--2---:R1:W-:Y:S01]  /*05c0*/  STG.E desc[UR4][R2.64+0x4], R17 ;  /* 0x0000041102007986 */ /* 0x0043e2000c101904 */
[----:B------:R-:W-:Y:S05]  /*05d0*/  BRA `(.L_x_25) ;  /* 0x0000000000047947 */ /* 0x000fea0003800000 */
.L_x_24:
[----:B------:R0:W-:Y:S02]  /*05e0*/  STG.E desc[UR4][R2.64+0x4], R17 ;  /* 0x0000041102007986 */ /* 0x0001e4000c101904 */
.L_x_25:
[----:B------:R-:W-:Y:S05]  /*05f0*/  BSYNC.RECONVERGENT B1 ;  /* 0x0000000000017941 */ /* 0x000fea0003800200 */
.L_x_21:
[----:B------:R-:W2:Y:S01]  /*0600*/  LDCU UR6, c[0x3][0x8] ;  /* 0x00c00100ff0677ac */ /* 0x000ea20008000800 */
[----:B------:R-:W-:Y:S04]  /*0610*/  BSSY.RECONVERGENT B2, `(.L_x_26) ;  /* 0x0000017000027945 */ /* 0x000fe80003800200 */
[----:B------:R-:W-:Y:S01]  /*0620*/  BSSY.RELIABLE B1, `(.L_x_27) ;  /* 0x0000013000017945 */ /* 0x000fe20003800100 */
[----:B------:R-:W3:Y:S01]  /*0630*/  LDCU UR7, c[0x3][0x2c] ;  /* 0x00c00580ff0777ac */ /* 0x000ee20008000800 */
[----:B--2---:R-:W-:Y:S02]  /*0640*/  VIADD R12, R14, UR6 ;  /* 0x000000060e0c7c36 */ /* 0x004fe40008000000 */
[----:B---3--:R-:W-:-:S03]  /*0650*/  VIADD R13, R5, UR7 ;  /* 0x00000007050d7c36 */ /* 0x008fc60008000000 */
[C---:B------:R-:W-:Y:S02]  /*0660*/  ISETP.GE.U32.AND P0, PT, R12.reuse, UR8, PT ;  /* 0x000000080c007c0c */ /* 0x040fe4000bf06070 */
[C---:B------:R-:W-:Y:S02]  /*0670*/  ISETP.GE.U32.AND P1, PT, R13.reuse, R15, PT ;  /* 0x0000000f0d00720c */ /* 0x040fe40003f26070 */
[----:B------:R-:W-:Y:S02]  /*0680*/  ISETP.LT.OR P0, PT, R12, RZ, P0 ;  /* 0x000000ff0c00720c */ /* 0x000fe40000701670 */
[----:B------:R-:W-:-:S04]  /*0690*/  ISETP.LT.OR P1, PT, R13, RZ, P1 ;  /* 0x000000ff0d00720c */ /* 0x000fc80000f21670 */
[----:B------:R-:W-:-:S13]  /*06a0*/  PLOP3.LUT P0, PT, P0, P1, PT, 0xf8, 0x8f ;  /* 0x00000000008f781c */ /* 0x000fda0000703f70 */
[----:B------:R-:W-:Y:S05]  /*06b0*/  @P0 BRA `(.L_x_28) ;  /* 0x0000000000240947 */ /* 0x000fea0003800000 */
[----:B------:R-:W-:Y:S02]  /*06c0*/  IMAD.MOV.U32 R19, RZ, RZ, 0x9 ;  /* 0x00000009ff137424 */ /* 0x000fe400078e00ff */
[----:B------:R-:W-:-:S04]  /*06d0*/  IMAD R12, R13, UR8, R12 ;  /* 0x000000080d0c7c24 */ /* 0x000fc8000f8e020c */
[----:B------:R-:W-:-:S04]  /*06e0*/  IMAD R13, R12, R19, 0x2 ;  /* 0x000000020c0d7424 */ /* 0x000fc800078e0213 */
[----:B------:R-:W-:-:S05]  /*06f0*/  IMAD.WIDE.U32 R12, R13, 0x4, R10 ;  /* 0x000000040d0c7825 */ /* 0x000fca00078e000a */
[----:B------:R-:W2:Y:S02]  /*0700*/  LDG.E R19, desc[UR4][R12.64] ;  /* 0x000000040c137981 */ /* 0x000ea4000c1e1900 */
[----:B--2---:R-:W-:-:S13]  /*0710*/  FSETP.GEU.AND P0, PT, R19, -999, PT ;  /* 0xc479c0001300780b */ /* 0x004fda0003f0e000 */
[----:B------:R2:W-:Y:S01]  /*0720*/  @P0 STG.E desc[UR4][R2.64+0x8], R19 ;  /* 0x0000081302000986 */ /* 0x0005e2000c101904 */
[----:B------:R-:W-:Y:S05]  /*0730*/  @P0 BREAK.RELIABLE B1 ;  /* 0x0000000000010942 */ /* 0x000fea0003800100 */
[----:B------:R-:W-:Y:S05]  /*0740*/  @P0 BRA `(.L_x_29) ;  /* 0x00000000000c0947 */ /* 0x000fea0003800000 */
.L_x_28:
[----:B------:R-:W-:Y:S05]  /*0750*/  BSYNC.RELIABLE B1 ;  /* 0x0000000000017941 */ /* 0x000fea0003800100 */
.L_x_27:
[----:B--2---:R-:W2:Y:S04]  /*0760*/  LDG.E R19, desc[UR4][R8.64+0x18] ;  /* 0x0000180408137981 */ /* 0x004ea8000c1e1900 */
[----:B--2---:R3:W-:Y:S02]  /*0770*/  STG.E desc[UR4][R2.64+0x8], R19 ;  /* 0x0000081302007986 */ /* 0x0047e4000c101904 */
.L_x_29:
[----:B------:R-:W-:Y:S05]  /*0780*/  BSYNC.RECONVERGENT B2 ;  /* 0x0000000000027941 */ /* 0x000fea0003800200 */
.L_x_26:
[----:B------:R-:W4:Y:S01]  /*0790*/  LDCU UR6, c[0x3][0xc] ;  /* 0x00c00180ff0677ac */ /* 0x000f220008000800 */
[----:B------:R-:W-:Y:S04]  /*07a0*/  BSSY.RECONVERGENT B3, `(.L_x_30) ;  /* 0x0000017000037945 */ /* 0x000fe80003800200 */
[----:B------:R-:W-:Y:S01]  /*07b0*/  BSSY.RELIABLE B2, `(.L_x_31) ;  /* 0x0000013000027945 */ /* 0x000fe20003800100 */
[----:B------:R-:W5:Y:S01]  /*07c0*/  LDCU UR7, c[0x3][0x30] ;  /* 0x00c00600ff0777ac */ /* 0x000f620008000800 */
[----:B----4-:R-:W-:Y:S01]  /*07d0*/  VIADD R12, R14, UR6 ;  /* 0x000000060e0c7c36 */ /* 0x010fe20008000000 */
[----:B-----5:R-:W-:-:S04]  /*07e0*/  IADD3 R13, PT, PT, R5, UR7, RZ ;  /* 0x00000007050d7c10 */ /* 0x020fc8000fffe0ff */
        /* <DEDUP_REMOVED lines=10> */
[----:B------:R-:W4:Y:S02]  /*0890*/  LDG.E R21, desc[UR4][R12.64] ;  /* 0x000000040c157981 */ /* 0x000f24000c1e1900 */
[----:B----4-:R-:W-:-:S13]  /*08a0*/  FSETP.GEU.AND P0, PT, R21, -999, PT ;  /* 0xc479c0001500780b */ /* 0x010fda0003f0e000 */
[----:B------:R4:W-:Y:S01]  /*08b0*/  @P0 STG.E desc[UR4][R2.64+0xc], R21 ;  /* 0x00000c1502000986 */ /* 0x0009e2000c101904 */
[----:B------:R-:W-:Y:S05]  /*08c0*/  @P0 BREAK.RELIABLE B2 ;  /* 0x0000000000020942 */ /* 0x000fea0003800100 */
[----:B------:R-:W-:Y:S05]  /*08d0*/  @P0 BRA `(.L_x_33) ;  /* 0x00000000000c0947 */ /* 0x000fea0003800000 */
.L_x_32:
[----:B------:R-:W-:Y:S05]  /*08e0*/  BSYNC.RELIABLE B2 ;  /* 0x0000000000027941 */ /* 0x000fea0003800100 */
.L_x_31:
[----:B----4-:R-:W4:Y:S04]  /*08f0*/  LDG.E R21, desc[UR4][R8.64+0x1c] ;  /* 0x00001c0408157981 */ /* 0x010f28000c1e1900 */
[----:B----4-:R4:W-:Y:S02]  /*0900*/  STG.E desc[UR4][R2.64+0xc], R21 ;  /* 0x00000c1502007986 */ /* 0x0109e4000c101904 */
.L_x_33:
[----:B------:R-:W-:Y:S05]  /*0910*/  BSYNC.RECONVERGENT B3 ;  /* 0x0000000000037941 */ /* 0x000fea0003800200 */
.L_x_30:
[----:B------:R-:W5:Y:S01]  /*0920*/  LDCU UR6, c[0x3][0x10] ;  /* 0x00c00200ff0677ac */ /* 0x000f620008000800 */
[----:B------:R-:W-:Y:S04]  /*0930*/  BSSY.RECONVERGENT B4, `(.L_x_34) ;  /* 0x0000017000047945 */ /* 0x000fe80003800200 */
[----:B------:R-:W-:Y:S01]  /*0940*/  BSSY.RELIABLE B3, `(.L_x_35) ;  /* 0x0000013000037945 */ /* 0x000fe20003800100 */
[----:B------:R-:W0:Y:S01]  /*0950*/  LDCU UR7, c[0x3][0x34] ;  /* 0x00c00680ff0777ac */ /* 0x000e220008000800 */
[----:B-----5:R-:W-:Y:S02]  /*0960*/  VIADD R12, R14, UR6 ;  /* 0x000000060e0c7c36 */ /* 0x020fe40008000000 */
[----:B0-----:R-:W-:-:S03]  /*0970*/  VIADD R13, R5, UR7 ;  /* 0x00000007050d7c36 */ /* 0x001fc60008000000 */
        /* <DEDUP_REMOVED lines=10> */
[----:B------:R-:W5:Y:S02]  /*0a20*/  LDG.E R23, desc[UR4][R12.64] ;  /* 0x000000040c177981 */ /* 0x000f64000c1e1900 */
[----:B-----5:R-:W-:-:S13]  /*0a30*/  FSETP.GEU.AND P0, PT, R23, -999, PT ;  /* 0xc479c0001700780b */ /* 0x020fda0003f0e000 */
[----:B------:R0:W-:Y:S01]  /*0a40*/  @P0 STG.E desc[UR4][R2.64+0x10], R23 ;  /* 0x0000101702000986 */ /* 0x0001e2000c101904 */
[----:B------:R-:W-:Y:S05]  /*0a50*/  @P0 BREAK.RELIABLE B3 ;  /* 0x0000000000030942 */ /* 0x000fea0003800100 */
[----:B------:R-:W-:Y:S05]  /*0a60*/  @P0 BRA `(.L_x_37) ;  /* 0x00000000000c0947 */ /* 0x000fea0003800000 */
.L_x_36:
[----:B------:R-:W-:Y:S05]  /*0a70*/  BSYNC.RELIABLE B3 ;  /* 0x0000000000037941 */ /* 0x000fea0003800100 */
.L_x_35:
[----:B0-----:R-:W5:Y:S04]  /*0a80*/  LDG.E R23, desc[UR4][R8.64+0x20] ;  /* 0x0000200408177981 */ /* 0x001f68000c1e1900 */
[----:B-----5:R0:W-:Y:S02]  /*0a90*/  STG.E desc[UR4][R2.64+0x10], R23 ;  /* 0x0000101702007986 */ /* 0x0201e4000c101904 */
.L_x_37:
[----:B------:R-:W-:Y:S05]  /*0aa0*/  BSYNC.RECONVERGENT B4 ;  /* 0x0000000000047941 */ /* 0x000fea0003800200 */
.L_x_34:
[----:B------:R-:W5:Y:S01]  /*0ab0*/  LDCU UR7, c[0x3][0x38] ;  /* 0x00c00700ff0777ac */ /* 0x000f620008000800 */
[----:B------:R-:W-:Y:S04]  /*0ac0*/  BSSY.RECONVERGENT B5, `(.L_x_38) ;  /* 0x0000017000057945 */ /* 0x000fe80003800200 */
[----:B------:R-:W-:Y:S01]  /*0ad0*/  BSSY.RELIABLE B4, `(.L_x_39) ;  /* 0x0000013000047945 */ /* 0x000fe20003800100 */
[----:B------:R-:W1:Y:S01]  /*0ae0*/  LDCU UR6, c[0x3][0x14] ;  /* 0x00c00280ff0677ac */ /* 0x000e620008000800 */
[----:B-----5:R-:W-:Y:S01]  /*0af0*/  VIADD R13, R5, UR7 ;  /* 0x00000007050d7c36 */ /* 0x020fe20008000000 */
[----:B-1----:R-:W-:-:S04]  /*0b00*/  IADD3 R12, PT, PT, R14, UR6, RZ ;  /* 0x000000060e0c7c10 */ /* 0x002fc8000fffe0ff */
[C---:B------:R-:W-:Y:S02]  /*0b10*/  ISETP.GE.U32.AND P1, PT, R13.reuse, R15, PT ;  /* 0x0000000f0d00720c */ /* 0x040fe40003f26070 */
[C---:B------:R-:W-:Y:S02]  /*0b20*/  ISETP.GE.U32.AND P0, PT, R12.reuse, UR8, PT ;  /* 0x000000080c007c0c */ /* 0x040fe4000bf06070 */
        /* <DEDUP_REMOVED lines=13> */
.L_x_40:
[----:B------:R-:W-:Y:S05]  /*0c00*/  BSYNC.RELIABLE B4 ;  /* 0x0000000000047941 */ /* 0x000fea0003800100 */
.L_x_39:
[----:B-1----:R-:W5:Y:S04]  /*0c10*/  LDG.E R25, desc[UR4][R8.64+0x4] ;  /* 0x0000040408197981 */ /* 0x002f68000c1e1900 */
[----:B-----5:R1:W-:Y:S02]  /*0c20*/  STG.E desc[UR4][R2.64+0x14], R25 ;  /* 0x0000141902007986 */ /* 0x0203e4000c101904 */
.L_x_41:
[----:B------:R-:W-:Y:S05]  /*0c30*/  BSYNC.RECONVERGENT B5 ;  /* 0x0000000000057941 */ /* 0x000fea0003800200 */
.L_x_38:
[----:B------:R-:W5:Y:S01]  /*0c40*/  LDCU UR6, c[0x3][0x18] ;  /* 0x00c00300ff0677ac */ /* 0x000f620008000800 */
[----:B------:R-:W-:Y:S04]  /*0c50*/  BSSY.RECONVERGENT B6, `(.L_x_42) ;  /* 0x0000017000067945 */ /* 0x000fe80003800200 */
[----:B------:R-:W-:Y:S01]  /*0c60*/  BSSY.RELIABLE B5, `(.L_x_43) ;  /* 0x0000013000057945 */ /* 0x000fe20003800100 */
[----:B------:R-:W0:Y:S01]  /*0c70*/  LDCU UR7, c[0x3][0x3c] ;  /* 0x00c00780ff0777ac */ /* 0x000e220008000800 */
[----:B-----5:R-:W-:Y:S01]  /*0c80*/  VIADD R12, R14, UR6 ;  /* 0x000000060e0c7c36 */ /* 0x020fe20008000000 */
[----:B0-----:R-:W-:-:S04]  /*0c90*/  IADD3 R13, PT, PT, R5, UR7, RZ ;  /* 0x00000007050d7c10 */ /* 0x001fc8000fffe0ff */
        /* <DEDUP_REMOVED lines=15> */
.L_x_44:
[----:B------:R-:W-:Y:S05]  /*0d90*/  BSYNC.RELIABLE B5 ;  /* 0x0000000000057941 */ /* 0x000fea0003800100 */
.L_x_43:
[----:B0-----:R-:W5:Y:S04]  /*0da0*/  LDG.E R27, desc[UR4][R8.64+0x8] ;  /* 0x00000804081b7981 */ /* 0x001f68000c1e1900 */
[----:B-----5:R0:W-:Y:S02]  /*0db0*/  STG.E desc[UR4][R2.64+0x18], R27 ;  /* 0x0000181b02007986 */ /* 0x0201e4000c101904 */
.L_x_45:
[----:B------:R-:W-:Y:S05]  /*0dc0*/  BSYNC.RECONVERGENT B6 ;  /* 0x0000000000067941 */ /* 0x000fea0003800200 */
.L_x_42:
[----:B------:R-:W5:Y:S01]  /*0dd0*/  LDCU UR6, c[0x3][0x1c] ;  /* 0x00c00380ff0677ac */ /* 0x000f620008000800 */
[----:B------:R-:W-:Y:S04]  /*0de0*/  BSSY.RECONVERGENT B7, `(.L_x_46) ;  /* 0x0000017000077945 */ /* 0x000fe80003800200 */
[----:B------:R-:W-:Y:S01]  /*0df0*/  BSSY.RELIABLE B6, `(.L_x_47) ;  /* 0x0000013000067945 */ /* 0x000fe20003800100 */
[----:B------:R-:W1:Y:S01]  /*0e00*/  LDCU UR7, c[0x3][0x40] ;  /* 0x00c00800ff0777ac */ /* 0x000e620008000800 */
[----:B-----5:R-:W-:Y:S02]  /*0e10*/  VIADD R12, R14, UR6 ;  /* 0x000000060e0c7c36 */ /* 0x020fe40008000000 */
[----:B-1----:R-:W-:-:S03]  /*0e20*/  VIADD R13, R5, UR7 ;  /* 0x00000007050d7c36 */ /* 0x002fc60008000000 */
[C---:B------:R-:W-:Y:S02]  /*0e30*/  ISETP.GE.U32.AND P0, PT, R12.reuse, UR8, PT ;  /* 0x000000080c007c0c */ /* 0x040fe4000bf06070 */
[C---:B------:R-:W-:Y:S02]  /*0e40*/  ISETP.GE.U32.AND P1, PT, R13.reuse, R15, PT ;  /* 0x0000000f0d00720c */ /* 0x040fe40003f26070 */
[----:B------:R-:W-:Y:S02]  /*0e50*/  ISETP.LT.OR P0, PT, R12, RZ, P0 ;  /* 0x000000ff0c00720c */ /* 0x000fe40000701670 */
[----:B------:R-:W-:-:S04]  /*0e60*/  ISETP.LT.OR P1, PT, R13, RZ, P1 ;  /* 0x000000ff0d00720c */ /* 0x000fc80000f21670 */
[----:B------:R-:W-:-:S13]  /*0e70*/  PLOP3.LUT P0, PT, P0, P1, PT, 0xf8, 0x8f ;  /* 0x00000000008f781c */ /* 0x000fda0000703f70 */
[----:B------:R-:W-:Y:S05]  /*0e80*/  @P0 BRA `(.L_x_48) ;  /* 0x0000000000240947 */ /* 0x000fea0003800000 */
[----:B------:R-:W-:Y:S02]  /*0e90*/  HFMA2 R29, -RZ, RZ, 0, 5.36441802978515625e-07 ;  /* 0x00000009ff1d7431 */ /* 0x000fe400000001ff */
[----:B------:R-:W-:-:S04]  /*0ea0*/  IMAD R12, R13, UR8, R12 ;  /* 0x000000080d0c7c24 */ /* 0x000fc8000f8e020c */
[----:B------:R-:W-:-:S04]  /*0eb0*/  IMAD R13, R12, R29, 0x7 ;  /* 0x000000070c0d7424 */ /* 0x000fc800078e021d */
[----:B------:R-:W-:-:S06]  /*0ec0*/  IMAD.WIDE.U32 R12, R13, 0x4, R10 ;  /* 0x000000040d0c7825 */ /* 0x000fcc00078e000a */
[----:B------:R-:W5:Y:S02]  /*0ed0*/  LDG.E R13, desc[UR4][R12.64] ;  /* 0x000000040c0d7981 */ /* 0x000f64000c1e1900 */
[----:B-----5:R-:W-:-:S13]  /*0ee0*/  FSETP.GEU.AND P0, PT, R13, -999, PT ;  /* 0xc479c0000d00780b */ /* 0x020fda0003f0e000 */
[----:B------:R1:W-:Y:S01]  /*0ef0*/  @P0 STG.E desc[UR4][R2.64+0x1c], R13 ;  /* 0x00001c0d02000986 */ /* 0x0003e2000c101904 */
[----:B------:R-:W-:Y:S05]  /*0f00*/  @P0 BREAK.RELIABLE B6 ;  /* 0x0000000000060942 */ /* 0x000fea0003800100 */
[----:B------:R-:W-:Y:S05]  /*0f10*/  @P0 BRA `(.L_x_49) ;  /* 0x00000000000c0947 */ /* 0x000fea0003800000 */
.L_x_48:
[----:B------:R-:W-:Y:S05]  /*0f20*/  BSYNC.RELIABLE B6 ;  /* 0x0000000000067941 */ /* 0x000fea0003800100 */
.L_x_47:
[----:B-1----:R-:W5:Y:S04]  /*0f30*/  LDG.E R13, desc[UR4][R8.64+0xc] ;  /* 0x00000c04080d7981 */ /* 0x002f68000c1e1900 */
[----:B-----5:R1:W-:Y:S02]  /*0f40*/  STG.E desc[UR4][R2.64+0x1c], R13 ;  /* 0x00001c0d02007986 */ /* 0x0203e4000c101904 */
.L_x_49:
[----:B------:R-:W-:Y:S05]  /*0f50*/  BSYNC.RECONVERGENT B7 ;  /* 0x0000000000077941 */ /* 0x000fea0003800200 */
.L_x_46:
        /* <DEDUP_REMOVED lines=21> */
.L_x_52:
[----:B------:R-:W-:Y:S05]  /*10b0*/  BSYNC.RELIABLE B8 ;  /* 0x0000000000087941 */ /* 0x000fea0003800100 */
.L_x_51:
[----:B0-----:R-:W5:Y:S04]  /*10c0*/  LDG.E R11, desc[UR4][R8.64+0x10] ;  /* 0x00001004080b7981 */ /* 0x001f68000c1e1900 */
[----:B-----5:R0:W-:Y:S02]  /*10d0*/  STG.E desc[UR4][R2.64+0x20], R11 ;  /* 0x0000200b02007986 */ /* 0x0201e4000c101904 */
.L_x_53:
[----:B------:R-:W-:Y:S05]  /*10e0*/  BSYNC.RECONVERGENT B7 ;  /* 0x0000000000077941 */ /* 0x000fea0003800200 */
.L_x_50:
[----:B01234-:R-:W-:Y:S01]  /*10f0*/  FADD R2, RZ, R7 ;  /* 0x00000007ff027221 */ /* 0x01ffe20000000000 */
[----:B------:R-:W-:Y:S01]  /*1100*/  UMOV UR6, 0xcccccccd ;  /* 0xcccccccd00067882 */ /* 0x000fe20000000000 */
[----:B------:R-:W-:Y:S01]  /*1110*/  UMOV UR7, 0x3feccccc ;  /* 0x3feccccc00077882 */ /* 0x000fe20000000000 */
[----:B------:R-:W0:Y:S01]  /*1120*/  LDC.64 R8, c[0x0][0x380] ;  /* 0x0000e000ff087b82 */ /* 0x000e220000000a00 */
[----:B------:R-:W-:Y:S01]  /*1130*/  FADD R2, R2, R17 ;  /* 0x0000001102027221 */ /* 0x000fe20000000000 */
[----:B------:R-:W-:Y:S01]  /*1140*/  IMAD R15, R15, UR8, R0 ;  /* 0x000000080f0f7c24 */ /* 0x000fe2000f8e0200 */
[----:B------:R-:W-:Y:S02]  /*1150*/  MOV R7, 0x3f800000 ;  /* 0x3f80000000077802 */ /* 0x000fe40000000f00 */
[----:B------:R-:W-:-:S03]  /*1160*/  FADD R2, R2, R19 ;  /* 0x0000001302027221 */ /* 0x000fc60000000000 */
[----:B------:R-:W1:Y:S01]  /*1170*/  LDC R12, c[0x3][0xb8] ;  /* 0x00c02e00ff0c7b82 */ /* 0x000e620000000800 */
[----:B------:R-:W-:-:S04]  /*1180*/  FADD R2, R2, R21 ;  /* 0x0000001502027221 */ /* 0x000fc80000000000 */
[----:B------:R-:W-:-:S04]  /*1190*/  FADD R2, R2, R23 ;  /* 0x0000001702027221 */ /* 0x000fc80000000000 */
[----:B------:R-:W-:-:S04]  /*11a0*/  FADD R2, R2, R25 ;  /* 0x0000001902027221 */ /* 0x000fc80000000000 */
[----:B------:R-:W-:-:S04]  /*11b0*/  FADD R2, R2, R27 ;  /* 0x0000001b02027221 */ /* 0x000fc80000000000 */
[----:B------:R-:W-:-:S04]  /*11c0*/  FADD R2, R2, R13 ;  /* 0x0000000d02027221 */ /* 0x000fc80000000000 */
[----:B------:R-:W-:Y:S01]  /*11d0*/  FADD R5, R2, R11 ;  /* 0x0000000b02057221 */ /* 0x000fe20000000000 */
[----:B0-----:R-:W-:-:S03]  /*11e0*/  IMAD.WIDE R10, R0, 0x10, R8 ;  /* 0x00000010000a7825 */ /* 0x001fc600078e0208 */
[----:B------:R1:W0:Y:S01]  /*11f0*/  F2F.F64.F32 R2, R5 ;  /* 0x0000000500027310 */ /* 0x0002220000201800 */
[----:B------:R-:W-:-:S04]  /*1200*/  IMAD.WIDE.U32 R8, R15, 0x10, R8 ;  /* 0x000000100f087825 */ /* 0x000fc800078e0008 */
[----:B------:R-:W-:Y:S02]  /*1210*/  IMAD.MOV.U32 R15, RZ, RZ, RZ ;  /* 0x000000ffff0f7224 */ /* 0x000fe400078e00ff */
[----:B-1----:R-:W-:Y:S01]  /*1220*/  FFMA R5, R5, R12, -1.5 ;  /* 0xbfc0000005057423 */ /* 0x002fe2000000000c */
[----:B------:R-:W-:-:S04]  /*1230*/  IMAD.MOV.U32 R12, RZ, RZ, RZ ;  /* 0x000000ffff0c7224 */ /* 0x000fc800078e00ff */
[----:B------:R-:W-:Y:S01]  /*1240*/  STG.E.128 desc[UR4][R10.64], R4 ;  /* 0x000000040a007986 */ /* 0x000fe2000c101d04 */
[----:B0-----:R-:W-:-:S08]  /*1250*/  DADD R2, R2, -UR6 ;  /* 0x8000000602027e29 */ /* 0x001fd00008000000 */
[----:B------:R-:W-:-:S10]  /*1260*/  DMUL R2, R2, 10 ;  /* 0x4024000002027828 */ /* 0x000fd40000000000 */
[----:B------:R-:W0:Y:S02]  /*1270*/  F2F.F32.F64 R2, R2 ;  /* 0x0000000200027310 */ /* 0x000e240000301000 */
[----:B0-----:R-:W-:-:S05]  /*1280*/  FMNMX.NAN R14, R2, 1, PT ;  /* 0x3f800000020e7809 */ /* 0x001fca0003820000 */
[----:B------:R-:W-:-:S05]  /*1290*/  FMUL R13, R14, 0.5 ;  /* 0x3f0000000e0d7820 */ /* 0x000fca0000400000 */
[----:B------:R-:W-:Y:S01]  /*12a0*/  STG.E.128 desc[UR4][R8.64], R12 ;  /* 0x0000000c08007986 */ /* 0x000fe2000c101d04 */
[----:B------:R-:W-:Y:S05]  /*12b0*/  EXIT ;  /* 0x000000000000794d */ /* 0x000fea0003800000 */
        .weak           $__internal_1_$__cuda_sm3x_div_rn_noftz_f32_slowpath
        .type           $__internal_1_$__cuda_sm3x_div_rn_noftz_f32_slowpath,@function
        .size           $__internal_1_$__cuda_sm3x_div_rn_noftz_f32_slowpath,(.L_x_144 - $__internal_1_$__cuda_sm3x_div_rn_noftz_f32_slowpath)
$__internal_1_$__cuda_sm3x_div_rn_noftz_f32_slowpath:
[----:B------:R-:W-:Y:S01]  /*12c0*/  SHF.R.U32.HI R7, RZ, 0x17, R3 ;  /* 0x00000017ff077819 */ /* 0x000fe20000011603 */
[----:B------:R-:W-:Y:S01]  /*12d0*/  BSSY.RECONVERGENT B1, `(.L_x_54) ;  /* 0x0000062000017945 */ /* 0x000fe20003800200 */
[----:B------:R-:W-:Y:S02]  /*12e0*/  SHF.R.U32.HI R6, RZ, 0x17, R0 ;  /* 0x00000017ff067819 */ /* 0x000fe40000011600 */
[----:B------:R-:W-:Y:S02]  /*12f0*/  LOP3.LUT R12, R7, 0xff, RZ, 0xc0, !PT ;  /* 0x000000ff070c7812 */ /* 0x000fe400078ec0ff */
[----:B------:R-:W-:-:S03]  /*1300*/  LOP3.LUT R10, R6, 0xff, RZ, 0xc0, !PT ;  /* 0x000000ff060a7812 */ /* 0x000fc600078ec0ff */
[----:B------:R-:W-:Y:S01]  /*1310*/  VIADD R8, R12, 0xffffffff ;  /* 0xffffffff0c087836 */ /* 0x000fe20000000000 */
[----:B------:R-:W-:-:S04]  /*1320*/  IADD3 R7, PT, PT, R10, -0x1, RZ ;  /* 0xffffffff0a077810 */ /* 0x000fc80007ffe0ff */
[----:B------:R-:W-:-:S04]  /*1330*/  ISETP.GT.U32.AND P0, PT, R8, 0xfd, PT ;  /* 0x000000fd0800780c */ /* 0x000fc80003f04070 */
[----:B------:R-:W-:-:S13]  /*1340*/  ISETP.GT.U32.OR P0, PT, R7, 0xfd, P0 ;  /* 0x000000fd0700780c */ /* 0x000fda0000704470 */
[----:B------:R-:W-:Y:S01]  /*1350*/  @!P0 IMAD.MOV.U32 R6, RZ, RZ, RZ ;  /* 0x000000ffff068224 */ /* 0x000fe200078e00ff */
[----:B------:R-:W-:Y:S06]  /*1360*/  @!P0 BRA `(.L_x_55) ;  /* 0x00000000005c8947 */ /* 0x000fec0003800000 */
[----:B------:R-:W-:Y:S02]  /*1370*/  FSETP.GTU.FTZ.AND P0, PT, |R0|, +INF , PT ;  /* 0x7f8000000000780b */ /* 0x000fe40003f1c200 */
        /* <DEDUP_REMOVED lines=20> */
[----:B------:R-:W-:-:S03]  /*14c0*/  @!P1 FFMA R3, R3, 1.84467440737095516160e+19, RZ ;  /* 0x5f80000003039823 */ /* 0x000fc600000000ff */
[----:B------:R-:W-:-:S07]  /*14d0*/  @!P1 IADD3 R6, PT, PT, R6, 0x40, RZ ;  /* 0x0000004006069810 */ /* 0x000fce0007ffe0ff */
.L_x_55:
[----:B------:R-:W-:Y:S01]  /*14e0*/  LEA R8, R12, 0xc0800000, 0x17 ;  /* 0xc08000000c087811 */ /* 0x000fe200078eb8ff */
[----:B------:R-:W-:Y:S04]  /*14f0*/  BSSY.RECONVERGENT B2, `(.L_x_60) ;  /* 0x0000036000027945 */ /* 0x000fe80003800200 */
[----:B------:R-:W-:Y:S02]  /*1500*/  IMAD.IADD R8, R3, 0x1, -R8 ;  /* 0x0000000103087824 */ /* 0x000fe400078e0a08 */
[----:B------:R-:W-:Y:S02]  /*1510*/  VIADD R3, R10, 0xffffff81 ;  /* 0xffffff810a037836 */ /* 0x000fe40000000000 */
[----:B------:R-:W0:Y:S01]  /*1520*/  MUFU.RCP R7, R8 ;  /* 0x0000000800077308 */ /* 0x000e220000001000 */
[----:B------:R-:W-:Y:S01]  /*1530*/  FADD.FTZ R9, -R8, -RZ ;  /* 0x800000ff08097221 */ /* 0x000fe20000010100 */
[----:B------:R-:W-:-:S03]  /*1540*/  IMAD R0, R3, -0x800000, R0 ;  /* 0xff80000003007824 */ /* 0x000fc600078e0200 */
[----:B0-----:R-:W-:-:S04]  /*1550*/  FFMA R10, R7, R9, 1 ;  /* 0x3f800000070a7423 */ /* 0x001fc80000000009 */
[----:B------:R-:W-:-:S04]  /*1560*/  FFMA R16, R7, R10, R7 ;  /* 0x0000000a07107223 */ /* 0x000fc80000000007 */
[----:B------:R-:W-:-:S04]  /*1570*/  FFMA R7, R0, R16, RZ ;  /* 0x0000001000077223 */ /* 0x000fc800000000ff */
[----:B------:R-:W-:-:S04]  /*1580*/  FFMA R10, R9, R7, R0 ;  /* 0x00000007090a7223 */ /* 0x000fc80000000000 */
[----:B------:R-:W-:Y:S01]  /*1590*/  FFMA R11, R16, R10, R7 ;  /* 0x0000000a100b7223 */ /* 0x000fe20000000007 */
[----:B------:R-:W-:-:S03]  /*15a0*/  IADD3 R7, PT, PT, R3, 0x7f, -R12 ;  /* 0x0000007f03077810 */ /* 0x000fc60007ffe80c */
[----:B------:R-:W-:Y:S02]  /*15b0*/  FFMA R10, R9, R11, R0 ;  /* 0x0000000b090a7223 */ /* 0x000fe40000000000 */
[----:B------:R-:W-:Y:S02]  /*15c0*/  IMAD.IADD R7, R7, 0x1, R6 ;  /* 0x0000000107077824 */ /* 0x000fe400078e0206 */
[----:B------:R-:W-:-:S05]  /*15d0*/  FFMA R0, R16, R10, R11 ;  /* 0x0000000a10007223 */ /* 0x000fca000000000b */
[----:B------:R-:W-:-:S04]  /*15e0*/  SHF.R.U32.HI R3, RZ, 0x17, R0 ;  /* 0x00000017ff037819 */ /* 0x000fc80000011600 */
[----:B------:R-:W-:-:S04]  /*15f0*/  LOP3.LUT R3, R3, 0xff, RZ, 0xc0, !PT ;  /* 0x000000ff03037812 */ /* 0x000fc800078ec0ff */
[----:B------:R-:W-:-:S05]  /*1600*/  IADD3 R9, PT, PT, R3, R7, RZ ;  /* 0x0000000703097210 */ /* 0x000fca0007ffe0ff */
        /* <DEDUP_REMOVED lines=10> */
[CCC-:B------:R-:W-:Y:S01]  /*16b0*/  FFMA.RZ R3, R16.reuse, R10.reuse, R11.reuse ;  /* 0x0000000a10037223 */ /* 0x1c0fe2000000c00b */
[C---:B------:R-:W-:Y:S02]  /*16c0*/  VIADD R8, R9.reuse, 0x20 ;  /* 0x0000002009087836 */ /* 0x040fe40000000000 */
[CCC-:B------:R-:W-:Y:S01]  /*16d0*/  FFMA.RM R6, R16.reuse, R10.reuse, R11.reuse ;  /* 0x0000000a10067223 */ /* 0x1c0fe2000000400b */
[----:B------:R-:W-:Y:S02]  /*16e0*/  ISETP.NE.AND P2, PT, R9, RZ, PT ;  /* 0x000000ff0900720c */ /* 0x000fe40003f45270 */
[----:B------:R-:W-:Y:S01]  /*16f0*/  LOP3.LUT R7, R3, 0x7fffff, RZ, 0xc0, !PT ;  /* 0x007fffff03077812 */ /* 0x000fe200078ec0ff */
[----:B------:R-:W-:Y:S01]  /*1700*/  FFMA.RP R3, R16, R10, R11 ;  /* 0x0000000a10037223 */ /* 0x000fe2000000800b */
[----:B------:R-:W-:Y:S01]  /*1710*/  ISETP.NE.AND P1, PT, R9, RZ, PT ;  /* 0x000000ff0900720c */ /* 0x000fe20003f25270 */
[----:B------:R-:W-:Y:S01]  /*1720*/  IMAD.MOV R9, RZ, RZ, -R9 ;  /* 0x000000ffff097224 */ /* 0x000fe200078e0a09 */
        /* <DEDUP_REMOVED lines=10> */
[----:B------:R-:W-:-:S04]  /*17d0*/  LOP3.LUT R3, R3, R6, RZ, 0xc0, !PT ;  /* 0x0000000603037212 */ /* 0x000fc800078ec0ff */
[----:B------:R-:W-:-:S04]  /*17e0*/  IADD3 R3, PT, PT, R8, R3, RZ ;  /* 0x0000000308037210 */ /* 0x000fc80007ffe0ff */
[----:B------:R-:W-:Y:S01]  /*17f0*/  LOP3.LUT R0, R3, R0, RZ, 0xfc, !PT ;  /* 0x0000000003007212 */ /* 0x000fe200078efcff */
[----:B------:R-:W-:Y:S06]  /*1800*/  BRA `(.L_x_63) ;  /* 0x0000000000107947 */ /* 0x000fec0003800000 */
.L_x_62:
[----:B------:R-:W-:-:S04]  /*1810*/  LOP3.LUT R0, R0, 0x80000000, RZ, 0xc0, !PT ;  /* 0x8000000000007812 */ /* 0x000fc800078ec0ff */
[----:B------:R-:W-:Y:S01]  /*1820*/  LOP3.LUT R0, R0, 0x7f800000, RZ, 0xfc, !PT ;  /* 0x7f80000000007812 */ /* 0x000fe200078efcff */
[----:B------:R-:W-:Y:S06]  /*1830*/  BRA `(.L_x_63) ;  /* 0x0000000000047947 */ /* 0x000fec0003800000 */
.L_x_61:
[----:B------:R-:W-:-:S07]  /*1840*/  IMAD R0, R7, 0x800000, R0 ;  /* 0x0080000007007824 */ /* 0x000fce00078e0200 */
.L_x_63:
[----:B------:R-:W-:Y:S05]  /*1850*/  BSYNC.RECONVERGENT B2 ;  /* 0x0000000000027941 */ /* 0x000fea0003800200 */
.L_x_60:
[----:B------:R-:W-:Y:S05]  /*1860*/  BRA `(.L_x_64) ;  /* 0x0000000000207947 */ /* 0x000fea0003800000 */
.L_x_59:
[----:B------:R-:W-:-:S04]  /*1870*/  LOP3.LUT R0, R3, 0x80000000, R0, 0x48, !PT ;  /* 0x8000000003007812 */ /* 0x000fc800078e4800 */
[----:B------:R-:W-:Y:S01]  /*1880*/  LOP3.LUT R0, R0, 0x7f800000, RZ, 0xfc, !PT ;  /* 0x7f80000000007812 */ /* 0x000fe200078efcff */
[----:B------:R-:W-:Y:S06]  /*1890*/  BRA `(.L_x_64) ;  /* 0x0000000000147947 */ /* 0x000fec0003800000 */
.L_x_58:
[----:B------:R-:W-:Y:S01]  /*18a0*/  LOP3.LUT R0, R3, 0x80000000, R0, 0x48, !PT ;  /* 0x8000000003007812 */ /* 0x000fe200078e4800 */
[----:B------:R-:W-:Y:S06]  /*18b0*/  BRA `(.L_x_64) ;  /* 0x00000000000c7947 */ /* 0x000fec0003800000 */
.L_x_57:
[----:B------:R-:W0:Y:S01]  /*18c0*/  MUFU.RSQ R0, -QNAN ;  /* 0xffc0000000007908 */ /* 0x000e220000001400 */
[----:B------:R-:W-:Y:S05]  /*18d0*/  BRA `(.L_x_64) ;  /* 0x0000000000047947 */ /* 0x000fea0003800000 */
.L_x_56:
[----:B------:R-:W-:-:S07]  /*18e0*/  FADD.FTZ R0, R0, R3 ;  /* 0x0000000300007221 */ /* 0x000fce0000010000 */
.L_x_64:
[----:B------:R-:W-:Y:S05]  /*18f0*/  BSYNC.RECONVERGENT B1 ;  /* 0x0000000000017941 */ /* 0x000fea0003800200 */
.L_x_54:
[----:B------:R-:W-:-:S04]  /*1900*/  IMAD.MOV.U32 R3, RZ, RZ, 0x0 ;  /* 0x00000000ff037424 */ /* 0x000fc800078e00ff */
[----:B0-----:R-:W-:Y:S05]  /*1910*/  RET.REL.NODEC R2 `(_Z9proKernelP6float4jjPfS1_) ;  /* 0xffffffe402b87950 */ /* 0x001fea0003c3ffff */
.L_x_65:
        /* <DEDUP_REMOVED lines=14> */
.L_x_144:


//--------------------- .text._Z10stepKerneljPfS_ff --------------------------
	.section	.text._Z10stepKerneljPfS_ff,"ax",@progbits
	.align	128
        .global         _Z10stepKerneljPfS_ff
        .type           _Z10stepKerneljPfS_ff,@function
        .size           _Z10stepKerneljPfS_ff,(.L_x_147 - _Z10stepKerneljPfS_ff)
        .other          _Z10stepKerneljPfS_ff,@"STO_CUDA_ENTRY STV_DEFAULT"
_Z10stepKerneljPfS_ff:
.text._Z10stepKerneljPfS_ff:
        /* <DEDUP_REMOVED lines=11> */
[----:B------:R-:W4:Y:S01]  /*00b0*/  LDC.64 R16, c[0x0][0x388] ;  /* 0x0000e200ff107b82 */ /* 0x000f220000000a00 */
[----:B--2---:R-:W-:-:S04]  /*00c0*/  IMAD R3, R2, UR6, R5 ;  /* 0x0000000602037c24 */ /* 0x004fc8000f8e0205 */
[----:B-1----:R-:W-:-:S05]  /*00d0*/  IMAD R0, R3, UR7, R0 ;  /* 0x0000000703007c24 */ /* 0x002fca000f8e0200 */
[----:B------:R-:W-:-:S05]  /*00e0*/  LEA R3, R0, R0, 0x3 ;  /* 0x0000000000037211 */ /* 0x000fca00078e18ff */
[----:B---3--:R-:W-:-:S05]  /*00f0*/  IMAD.WIDE R18, R3, 0x4, R18 ;  /* 0x0000000403127825 */ /* 0x008fca00078e0212 */
[----:B0-----:R-:W2:Y:S01]  /*0100*/  LDG.E R0, desc[UR4][R18.64] ;  /* 0x0000000412007981 */ /* 0x001ea2000c1e1900 */
[----:B----4-:R-:W-:Y:S01]  /*0110*/  IMAD.WIDE R16, R3, 0x4, R16 ;  /* 0x0000000403107825 */ /* 0x010fe200078e0210 */
[----:B--2---:R-:W-:-:S13]  /*0120*/  FSETP.GEU.AND P0, PT, R0, RZ, PT ;  /* 0x000000ff0000720b */ /* 0x004fda0003f0e000 */
[----:B------:R-:W-:Y:S05]  /*0130*/  @!P0 EXIT ;  /* 0x000000000000894d */ /* 0x000fea0003800000 */
[----:B------:R-:W2:Y:S01]  /*0140*/  LDG.E R4, desc[UR4][R16.64] ;  /* 0x0000000410047981 */ /* 0x000ea2000c1e1900 */
[----:B------:R-:W0:Y:S03]  /*0150*/  LDCU UR6, c[0x3][0x70] ;  /* 0x00c00e00ff0677ac */ /* 0x000e260008000800 */
[----:B------:R-:W3:Y:S04]  /*0160*/  LDG.E R20, desc[UR4][R16.64+0x4] ;  /* 0x0000040410147981 */ /* 0x000ee8000c1e1900 */
[----:B------:R-:W4:Y:S04]  /*0170*/  LDG.E R13, desc[UR4][R16.64+0x8] ;  /* 0x00000804100d7981 */ /* 0x000f28000c1e1900 */
[----:B------:R-:W5:Y:S04]  /*0180*/  LDG.E R5, desc[UR4][R16.64+0xc] ;  /* 0x00000c0410057981 */ /* 0x000f68000c1e1900 */
[----:B------:R-:W5:Y:S04]  /*0190*/  LDG.E R6, desc[UR4][R16.64+0x10] ;  /* 0x0000100410067981 */ /* 0x000f68000c1e1900 */
[----:B------:R-:W5:Y:S04]  /*01a0*/  LDG.E R7, desc[UR4][R16.64+0x14] ;  /* 0x0000140410077981 */ /* 0x000f68000c1e1900 */
[----:B------:R-:W5:Y:S04]  /*01b0*/  LDG.E R8, desc[UR4][R16.64+0x18] ;  /* 0x0000180410087981 */ /* 0x000f68000c1e1900 */
[----:B------:R-:W5:Y:S04]  /*01c0*/  LDG.E R9, desc[UR4][R16.64+0x1c] ;  /* 0x00001c0410097981 */ /* 0x000f68000c1e1900 */
[----:B------:R-:W5:Y:S01]  /*01d0*/  LDG.E R10, desc[UR4][R16.64+0x20] ;  /* 0x00002004100a7981 */ /* 0x000f62000c1e1900 */
[----:B------:R-:W-:Y:S01]  /*01e0*/  BSSY.RECONVERGENT B2, `(.L_x_66) ;  /* 0x0000016000027945 */ /* 0x000fe20003800200 */
[----:B--2---:R-:W-:-:S04]  /*01f0*/  FADD R3, RZ, R4 ;  /* 0x00000004ff037221 */ /* 0x004fc80000000000 */
[----:B---3--:R-:W-:-:S04]  /*0200*/  FADD R0, R3, R20 ;  /* 0x0000001403007221 */ /* 0x008fc80000000000 */
[----:B----4-:R-:W-:-:S04]  /*0210*/  FADD R0, R0, R13 ;  /* 0x0000000d00007221 */ /* 0x010fc80000000000 */
[----:B-----5:R-:W-:-:S04]  /*0220*/  FADD R3, R0, R5 ;  /* 0x0000000500037221 */ /* 0x020fc80000000000 */
[----:B------:R-:W-:-:S04]  /*0230*/  FADD R0, R3, R6 ;  /* 0x0000000603007221 */ /* 0x000fc80000000000 */
[----:B------:R-:W-:-:S04]  /*0240*/  FADD R3, R0, R7 ;  /* 0x0000000700037221 */ /* 0x000fc80000000000 */
[----:B------:R-:W-:-:S04]  /*0250*/  FADD R0, R3, R8 ;  /* 0x0000000803007221 */ /* 0x000fc80000000000 */
[----:B------:R-:W-:Y:S01]  /*0260*/  FADD R3, R0, R9 ;  /* 0x0000000900037221 */ /* 0x000fe20000000000 */
[----:B0-----:R-:W-:-:S03]  /*0270*/  FMUL R0, R4, UR6 ;  /* 0x0000000604007c20 */ /* 0x001fc60008400000 */
[----:B------:R-:W-:-:S04]  /*0280*/  FADD R3, R3, R10 ;  /* 0x0000000a03037221 */ /* 0x000fc80000000000 */
[----:B------:R-:W0:Y:S08]  /*0290*/  MUFU.RCP R2, R3 ;  /* 0x0000000300027308 */ /* 0x000e300000001000 */
[----:B------:R-:W1:Y:S01]  /*02a0*/  FCHK P0, R0, R3 ;  /* 0x0000000300007302 */ /* 0x000e620000000000 */
[----:B0-----:R-:W-:-:S04]  /*02b0*/  FFMA R11, -R3, R2, 1 ;  /* 0x3f800000030b7423 */ /* 0x001fc80000000102 */
[----:B------:R-:W-:-:S04]  /*02c0*/  FFMA R11, R2, R11, R2 ;  /* 0x0000000b020b7223 */ /* 0x000fc80000000002 */
[----:B------:R-:W-:-:S04]  /*02d0*/  FFMA R2, R0, R11, RZ ;  /* 0x0000000b00027223 */ /* 0x000fc800000000ff */
[----:B------:R-:W-:-:S04]  /*02e0*/  FFMA R12, -R3, R2, R0 ;  /* 0x00000002030c7223 */ /* 0x000fc80000000100 */
[----:B------:R-:W-:Y:S01]  /*02f0*/  FFMA R15, R11, R12, R2 ;  /* 0x0000000c0b0f7223 */ /* 0x000fe20000000002 */
[----:B-1----:R-:W-:Y:S06]  /*0300*/  @!P0 BRA `(.L_x_67) ;  /* 0x00000000000c8947 */ /* 0x002fec0003800000 */
[----:B------:R-:W-:-:S07]  /*0310*/  MOV R2, 0x330 ;  /* 0x0000033000027802 */ /* 0x000fce0000000f00 */
[----:B------:R-:W-:Y:S05]  /*0320*/  CALL.REL.NOINC `($__internal_4_$__cuda_sm3x_div_rn_noftz_f32_slowpath) ;  /* 0x0000003800047944 */ /* 0x000fea0003c00000 */
[----:B------:R-:W-:-:S07]  /*0330*/  MOV R15, R0 ;  /* 0x00000000000f7202 */ /* 0x000fce0000000f00 */
.L_x_67:
[----:B------:R-:W-:Y:S05]  /*0340*/  BSYNC.RECONVERGENT B2 ;  /* 0x0000000000027941 */ /* 0x000fea0003800200 */
.L_x_66:
[----:B------:R-:W0:Y:S01]  /*0350*/  LDCU UR7, c[0x3][0x94] ;  /* 0x00c01280ff0777ac */ /* 0x000e220008000800 */
[----:B------:R-:W1:Y:S01]  /*0360*/  MUFU.RCP R0, R3 ;  /* 0x0000000300007308 */ /* 0x000e620000001000 */
[----:B------:R-:W2:Y:S01]  /*0370*/  LDC R14, c[0x3][0xbc] ;  /* 0x00c02f00ff0e7b82 */ /* 0x000ea20000000800 */
[----:B------:R-:W-:Y:S01]  /*0380*/  BSSY.RECONVERGENT B2, `(.L_x_68) ;  /* 0x000000f000027945 */ /* 0x000fe20003800200 */
[----:B------:R-:W2:Y:S01]  /*0390*/  LDCU UR6, c[0x0][0x398] ;  /* 0x00007300ff0677ac */ /* 0x000ea20008000800 */
[----:B0-----:R-:W-:Y:S01]  /*03a0*/  FMUL R2, R4, UR7 ;  /* 0x0000000704027c20 */ /* 0x001fe20008400000 */
[----:B-1----:R-:W-:-:S03]  /*03b0*/  FFMA R11, -R3, R0, 1 ;  /* 0x3f800000030b7423 */ /* 0x002fc60000000100 */
[----:B------:R-:W0:Y:S01]  /*03c0*/  FCHK P0, R2, R3 ;  /* 0x0000000302007302 */ /* 0x000e220000000000 */
[----:B------:R-:W-:Y:S01]  /*03d0*/  FFMA R0, R0, R11, R0 ;  /* 0x0000000b00007223 */ /* 0x000fe20000000000 */
[----:B--2---:R-:W-:-:S03]  /*03e0*/  FFMA R15, R14, UR6, R15 ;  /* 0x000000060e0f7c23 */ /* 0x004fc6000800000f */
[----:B------:R-:W-:-:S04]  /*03f0*/  FFMA R11, R0, R2, RZ ;  /* 0x00000002000b7223 */ /* 0x000fc800000000ff */
[----:B------:R-:W-:-:S04]  /*0400*/  FFMA R12, -R3, R11, R2 ;  /* 0x0000000b030c7223 */ /* 0x000fc80000000102 */
[----:B------:R-:W-:Y:S01]  /*0410*/  FFMA R14, R0, R12, R11 ;  /* 0x0000000c000e7223 */ /* 0x000fe2000000000b */
[----:B0-----:R-:W-:Y:S06]  /*0420*/  @!P0 BRA `(.L_x_69) ;  /* 0x0000000000108947 */ /* 0x001fec0003800000 */
[----:B------:R-:W-:Y:S02]  /*0430*/  MOV R0, R2 ;  /* 0x0000000200007202 */ /* 0x000fe40000000f00 */
[----:B------:R-:W-:-:S07]  /*0440*/  MOV R2, 0x460 ;  /* 0x0000046000027802 */ /* 0x000fce0000000f00 */
[----:B------:R-:W-:Y:S05]  /*0450*/  CALL.REL.NOINC `($__internal_4_$__cuda_sm3x_div_rn_noftz_f32_slowpath) ;  /* 0x0000003400b87944 */ /* 0x000fea0003c00000 */
[----:B------:R-:W-:-:S07]  /*0460*/  MOV R14, R0 ;  /* 0x00000000000e7202 */ /* 0x000fce0000000f00 */
.L_x_69:
[----:B------:R-:W-:Y:S05]  /*0470*/  BSYNC.RECONVERGENT B2 ;  /* 0x0000000000027941 */ /* 0x000fea0003800200 */
.L_x_68:
        /* <DEDUP_REMOVED lines=18> */
.L_x_71:
[----:B------:R-:W-:Y:S05]  /*05a0*/  BSYNC.RECONVERGENT B2 ;  /* 0x0000000000027941 */ /* 0x000fea0003800200 */
.L_x_70:
[----:B------:R-:W0:Y:S01]  /*05b0*/  LDCU UR6, c[0x3][0x98] ;  /* 0x00c01300ff0677ac */ /* 0x000e220008000800 */
[----:B------:R-:W1:Y:S01]  /*05c0*/  MUFU.RCP R0, R3 ;  /* 0x0000000300007308 */ /* 0x000e620000001000 */
[----:B------:R-:W-:Y:S01]  /*05d0*/  BSSY.RECONVERGENT B2, `(.L_x_72) ;  /* 0x000000e000027945 */ /* 0x000fe20003800200 */
[----:B------:R-:W-:Y:S01]  /*05e0*/  FADD R15, R15, R12 ;  /* 0x0000000c0f0f7221 */ /* 0x000fe20000000000 */
[----:B0-----:R-:W-:Y:S01]  /*05f0*/  FMUL R20, R20, UR6 ;  /* 0x0000000614147c20 */ /* 0x001fe20008400000 */
[----:B-1----:R-:W-:-:S04]  /*0600*/  FFMA R11, -R3, R0, 1 ;  /* 0x3f800000030b7423 */ /* 0x002fc80000000100 */
[----:B------:R-:W0:Y:S01]  /*0610*/  FCHK P0, R20, R3 ;  /* 0x0000000314007302 */ /* 0x000e220000000000 */
[----:B------:R-:W-:-:S04]  /*0620*/  FFMA R0, R0, R11, R0 ;  /* 0x0000000b00007223 */ /* 0x000fc80000000000 */
        /* <DEDUP_REMOVED lines=8> */
.L_x_73:
[----:B------:R-:W-:Y:S05]  /*06b0*/  BSYNC.RECONVERGENT B2 ;  /* 0x0000000000027941 */ /* 0x000fea0003800200 */
.L_x_72:
        /* <DEDUP_REMOVED lines=16> */
.L_x_75:
[----:B------:R-:W-:Y:S05]  /*07c0*/  BSYNC.RECONVERGENT B2 ;  /* 0x0000000000027941 */ /* 0x000fea0003800200 */
.L_x_74:
        /* <DEDUP_REMOVED lines=16> */
.L_x_77:
[----:B------:R-:W-:Y:S05]  /*08d0*/  BSYNC.RECONVERGENT B2 ;  /* 0x0000000000027941 */ /* 0x000fea0003800200 */
.L_x_76:
        /* <DEDUP_REMOVED lines=16> */
.L_x_79:
[----:B------:R-:W-:Y:S05]  /*09e0*/  BSYNC.RECONVERGENT B2 ;  /* 0x0000000000027941 */ /* 0x000fea0003800200 */
.L_x_78:
        /* <DEDUP_REMOVED lines=16> */
.L_x_81:
[----:B------:R-:W-:Y:S05]  /*0af0*/  BSYNC.RECONVERGENT B2 ;  /* 0x0000000000027941 */ /* 0x000fea0003800200 */
.L_x_80:
        /* <DEDUP_REMOVED lines=16> */
.L_x_83:
[----:B------:R-:W-:Y:S05]  /*0c00*/  BSYNC.RECONVERGENT B2 ;  /* 0x0000000000027941 */ /* 0x000fea0003800200 */
.L_x_82:
        /* <DEDUP_REMOVED lines=16> */
.L_x_85:
[----:B------:R-:W-:Y:S05]  /*0d10*/  BSYNC.RECONVERGENT B2 ;  /* 0x0000000000027941 */ /* 0x000fea0003800200 */
.L_x_84:
        /* <DEDUP_REMOVED lines=16> */
.L_x_87:
[----:B------:R-:W-:Y:S05]  /*0e20*/  BSYNC.RECONVERGENT B2 ;  /* 0x0000000000027941 */ /* 0x000fea0003800200 */
.L_x_86:
        /* <DEDUP_REMOVED lines=16> */
.L_x_89:
[----:B------:R-:W-:Y:S05]  /*0f30*/  BSYNC.RECONVERGENT B2 ;  /* 0x0000000000027941 */ /* 0x000fea0003800200 */
.L_x_88:
        /* <DEDUP_REMOVED lines=16> */
.L_x_91:
[----:B------:R-:W-:Y:S05]  /*1040*/  BSYNC.RECONVERGENT B2 ;  /* 0x0000000000027941 */ /* 0x000fea0003800200 */
.L_x_90:
        /* <DEDUP_REMOVED lines=16> */
.L_x_93:
[----:B------:R-:W-:Y:S05]  /*1150*/  BSYNC.RECONVERGENT B2 ;  /* 0x0000000000027941 */ /* 0x000fea0003800200 */
.L_x_92:
        /* <DEDUP_REMOVED lines=16> */
.L_x_95:
[----:B------:R-:W-:Y:S05]  /*1260*/  BSYNC.RECONVERGENT B2 ;  /* 0x0000000000027941 */ /* 0x000fea0003800200 */
.L_x_94:
        /* <DEDUP_REMOVED lines=16> */
.L_x_97:
[----:B------:R-:W-:Y:S05]  /*1370*/  BSYNC.RECONVERGENT B2 ;  /* 0x0000000000027941 */ /* 0x000fea0003800200 */
.L_x_96:
        /* <DEDUP_REMOVED lines=16> */
.L_x_99:
[----:B------:R-:W-:Y:S05]  /*1480*/  BSYNC.RECONVERGENT B2 ;  /* 0x0000000000027941 */ /* 0x000fea0003800200 */
.L_x_98:
        /* <DEDUP_REMOVED lines=15> */
.L_x_101:
[----:B------:R-:W-:Y:S05]  /*1580*/  BSYNC.RECONVERGENT B2 ;  /* 0x0000000000027941 */ /* 0x000fea0003800200 */
.L_x_100:
[----:B------:R-:W0:Y:S01]  /*1590*/  LDCU UR6, c[0x3][0xb8] ;  /* 0x00c01700ff0677ac */ /* 0x000e220008000800 */
[----:B------:R-:W-:Y:S02]  /*15a0*/  HFMA2 R6, -RZ, RZ, 0, 5.9604644775390625e-08 ;  /* 0x00000001ff067431 */ /* 0x000fe400000001ff */
[----:B------:R-:W-:Y:S01]  /*15b0*/  FADD R0, R14, R0 ;  /* 0x000000000e007221 */ /* 0x000fe20000000000 */
[----:B0-----:R-:W0:Y:S08]  /*15c0*/  F2F.F64.F32 R8, UR6 ;  /* 0x0000000600087d10 */ /* 0x001e300008201800 */
[----:B0-----:R-:W0:Y:S02]  /*15d0*/  MUFU.RCP64H R7, R9 ;  /* 0x0000000900077308 */ /* 0x001e240000001800 */
[----:B0-----:R-:W-:-:S08]  /*15e0*/  DFMA R10, -R8, R6, 1 ;  /* 0x3ff00000080a742b */ /* 0x001fd00000000106 */
[----:B------:R-:W-:-:S08]  /*15f0*/  DFMA R10, R10, R10, R10 ;  /* 0x0000000a0a0a722b */ /* 0x000fd0000000000a */
[----:B------:R-:W-:-:S08]  /*1600*/  DFMA R10, R6, R10, R6 ;  /* 0x0000000a060a722b */ /* 0x000fd00000000006 */
[----:B------:R-:W-:-:S08]  /*1610*/  DFMA R6, -R8, R10, 1 ;  /* 0x3ff000000806742b */ /* 0x000fd0000000010a */
[----:B------:R-:W-:-:S08]  /*1620*/  DFMA R6, R10, R6, R10 ;  /* 0x000000060a06722b */ /* 0x000fd0000000000a */
[----:B------:R-:W-:-:S08]  /*1630*/  DMUL R10, R6, 0.5 ;  /* 0x3fe00000060a7828 */ /* 0x000fd00000000000 */
[----:B------:R-:W-:-:S08]  /*1640*/  DFMA R20, -R8, R10, 0.5 ;  /* 0x3fe000000814742b */ /* 0x000fd0000000010a */
[----:B------:R-:W-:-:S10]  /*1650*/  DFMA R6, R6, R20, R10 ;  /* 0x000000140606722b */ /* 0x000fd4000000000a */
[----:B------:R-:W-:-:S05]  /*1660*/  FFMA R2, RZ, R9, R7 ;  /* 0x00000009ff027223 */ /* 0x000fca0000000007 */
[----:B------:R-:W-:-:S13]  /*1670*/  FSETP.GT.AND P0, PT, |R2|, 1.469367938527859385e-39, PT ;  /* 0x001000000200780b */ /* 0x000fda0003f04200 */
[----:B------:R-:W-:Y:S05]  /*1680*/  @P0 BRA `(.L_x_102) ;  /* 0x0000000000200947 */ /* 0x000fea0003800000 */
[----:B------:R-:W-:Y:S02]  /*1690*/  MOV R5, RZ ;  /* 0x000000ff00057202 */ /* 0x000fe40000000f00 */
[----:B------:R-:W-:Y:S02]  /*16a0*/  MOV R12, 0x3fe00000 ;  /* 0x3fe00000000c7802 */ /* 0x000fe40000000f00 */
[----:B------:R-:W-:Y:S02]  /*16b0*/  MOV R10, R8 ;  /* 0x00000008000a7202 */ /* 0x000fe40000000f00 */
[----:B------:R-:W-:Y:S02]  /*16c0*/  MOV R11, R9 ;  /* 0x00000009000b7202 */ /* 0x000fe40000000f00 */
[----:B------:R-:W-:-:S07]  /*16d0*/  MOV R2, 0x16f0 ;  /* 0x000016f000027802 */ /* 0x000fce0000000f00 */
[----:B------:R-:W-:Y:S05]  /*16e0*/  CALL.REL.NOINC `($__internal_3_$__cuda_sm20_div_rn_f64_full) ;  /* 0x0000001c009c7944 */ /* 0x000fea0003c00000 */
[----:B------:R-:W-:Y:S02]  /*16f0*/  MOV R6, R30 ;  /* 0x0000001e00067202 */ /* 0x000fe40000000f00 */
[----:B------:R-:W-:-:S07]  /*1700*/  MOV R7, R31 ;  /* 0x0000001f00077202 */ /* 0x000fce0000000f00 */
.L_x_102:
[----:B------:R-:W0:Y:S01]  /*1710*/  MUFU.RCP64H R11, R9 ;  /* 0x00000009000b7308 */ /* 0x000e220000001800 */
[----:B------:R-:W-:Y:S02]  /*1720*/  MOV R10, 0x1 ;  /* 0x00000001000a7802 */ /* 0x000fe40000000f00 */
[----:B------:R-:W-:-:S04]  /*1730*/  FSETP.GEU.AND P1, PT, |R7|, 6.5827683646048100446e-37, PT ;  /* 0x036000000700780b */ /* 0x000fc80003f2e200 */
[----:B0-----:R-:W-:-:S08]  /*1740*/  DFMA R14, -R8, R10, 1 ;  /* 0x3ff00000080e742b */ /* 0x001fd0000000010a */
[----:B------:R-:W-:-:S08]  /*1750*/  DFMA R14, R14, R14, R14 ;  /* 0x0000000e0e0e722b */ /* 0x000fd0000000000e */
[----:B------:R-:W-:-:S08]  /*1760*/  DFMA R14, R10, R14, R10 ;  /* 0x0000000e0a0e722b */ /* 0x000fd0000000000a */
[----:B------:R-:W-:-:S08]  /*1770*/  DFMA R10, -R8, R14, 1 ;  /* 0x3ff00000080a742b */ /* 0x000fd0000000010e */
[----:B------:R-:W-:-:S08]  /*1780*/  DFMA R14, R14, R10, R14 ;  /* 0x0000000a0e0e722b */ /* 0x000fd0000000000e */
[----:B------:R-:W-:-:S08]  /*1790*/  DMUL R30, R14, R6 ;  /* 0x000000060e1e7228 */ /* 0x000fd00000000000 */
[----:B------:R-:W-:-:S08]  /*17a0*/  DFMA R10, -R8, R30, R6 ;  /* 0x0000001e080a722b */ /* 0x000fd00000000106 */
[----:B------:R-:W-:-:S10]  /*17b0*/  DFMA R30, R14, R10, R30 ;  /* 0x0000000a0e1e722b */ /* 0x000fd4000000001e */
[----:B------:R-:W-:-:S05]  /*17c0*/  FFMA R2, RZ, R9, R31 ;  /* 0x00000009ff027223 */ /* 0x000fca000000001f */
[----:B------:R-:W-:-:S13]  /*17d0*/  FSETP.GT.AND P0, PT, |R2|, 1.469367938527859385e-39, PT ;  /* 0x001000000200780b */ /* 0x000fda0003f04200 */
[----:B------:R-:W-:Y:S05]  /*17e0*/  @P0 BRA P1, `(.L_x_103) ;  /* 0x0000000000180947 */ /* 0x000fea0000800000 */
[----:B------:R-:W-:Y:S02]  /*17f0*/  MOV R5, R6 ;  /* 0x0000000600057202 */ /* 0x000fe40000000f00 */
[----:B------:R-:W-:Y:S02]  /*1800*/  MOV R12, R7 ;  /* 0x00000007000c7202 */ /* 0x000fe40000000f00 */
[----:B------:R-:W-:Y:S02]  /*1810*/  MOV R10, R8 ;  /* 0x00000008000a7202 */ /* 0x000fe40000000f00 */
[----:B------:R-:W-:Y:S02]  /*1820*/  MOV R11, R9 ;  /* 0x00000009000b7202 */ /* 0x000fe40000000f00 */
[----:B------:R-:W-:-:S07]  /*1830*/  MOV R2, 0x1850 ;  /* 0x0000185000027802 */ /* 0x000fce0000000f00 */
[----:B------:R-:W-:Y:S05]  /*1840*/  CALL.REL.NOINC `($__internal_3_$__cuda_sm20_div_rn_f64_full) ;  /* 0x0000001c00447944 */ /* 0x000fea0003c00000 */
.L_x_103:
[----:B------:R-:W0:Y:S01]  /*1850*/  MUFU.RCP64H R7, R9 ;  /* 0x0000000900077308 */ /* 0x000e220000001800 */
[----:B------:R-:W-:-:S04]  /*1860*/  IADD3 R6, PT, PT, R9, 0x300402, RZ ;  /* 0x0030040209067810 */ /* 0x000fc80007ffe0ff */
[----:B------:R-:W-:-:S03]  /*1870*/  FSETP.GEU.AND P0, PT, |R6|, 5.8789094863358348022e-39, PT ;  /* 0x004004020600780b */ /* 0x000fc60003f0e200 */
[----:B------:R1:W2:Y:S08]  /*1880*/  F2F.F64.F32 R20, R0 ;  /* 0x0000000000147310 */ /* 0x0002b00000201800 */
[----:B------:R1:W3:Y:S01]  /*1890*/  F2F.F64.F32 R22, R13 ;  /* 0x0000000d00167310 */ /* 0x0002e20000201800 */
[----:B0-----:R-:W-:-:S08]  /*18a0*/  DFMA R10, -R8, R6, 1 ;  /* 0x3ff00000080a742b */ /* 0x001fd00000000106 */
[----:B------:R-:W-:-:S08]  /*18b0*/  DFMA R10, R10, R10, R10 ;  /* 0x0000000a0a0a722b */ /* 0x000fd0000000000a */
[----:B------:R-:W-:-:S08]  /*18c0*/  DFMA R10, R6, R10, R6 ;  /* 0x0000000a060a722b */ /* 0x000fd00000000006 */
[----:B------:R-:W-:-:S08]  /*18d0*/  DFMA R24, -R8, R10, 1 ;  /* 0x3ff000000818742b */ /* 0x000fd0000000010a */
[----:B------:R-:W-:Y:S01]  /*18e0*/  DFMA R24, R10, R24, R10 ;  /* 0x000000180a18722b */ /* 0x000fe2000000000a */
[----:B-123--:R-:W-:Y:S10]  /*18f0*/  @P0 BRA `(.L_x_104) ;  /* 0x0000000000100947 */ /* 0x00eff40003800000 */
[----:B------:R-:W-:-:S04]  /*1900*/  LOP3.LUT R2, R9, 0x7fffffff, RZ, 0xc0, !PT ;  /* 0x7fffffff09027812 */ /* 0x000fc800078ec0ff */
[----:B------:R-:W-:Y:S02]  /*1910*/  IADD3 R10, PT, PT, R2, -0x100000, RZ ;  /* 0xfff00000020a7810 */ /* 0x000fe40007ffe0ff */
[----:B------:R-:W-:-:S07]  /*1920*/  MOV R2, 0x1940 ;  /* 0x0000194000027802 */ /* 0x000fce0000000f00 */
[----:B------:R-:W-:Y:S05]  /*1930*/  CALL.REL.NOINC `($__internal_2_$__cuda_sm20_dblrcp_rn_slowpath_v3) ;  /* 0x0000001800607944 */ /* 0x000fea0003c00000 */
.L_x_104:
[----:B------:R-:W0:Y:S01]  /*1940*/  LDC.64 R8, c[0x3][0x70] ;  /* 0x00c01c00ff087b82 */ /* 0x000e220000000a00 */
[----:B------:R-:W1:Y:S01]  /*1950*/  LDCU UR6, c[0x3][0x4c] ;  /* 0x00c00980ff0677ac */ /* 0x000e620008000800 */
[----:B------:R-:W-:Y:S01]  /*1960*/  BSSY.RECONVERGENT B2, `(.L_x_105) ;  /* 0x00000f2000027945 */ /* 0x000fe20003800200 */
[----:B------:R-:W2:Y:S05]  /*1970*/  LDCU.128 UR8, c[0x3][0x50] ;  /* 0x00c00a00ff0877ac */ /* 0x000eaa0008000c00 */
[----:B------:R-:W3:Y:S08]  /*1980*/  LDC.64 R26, c[0x3][0x90] ;  /* 0x00c02400ff1a7b82 */ /* 0x000ef00000000a00 */
[----:B------:R-:W4:Y:S01]  /*1990*/  LDC.64 R14, c[0x3][0xb8] ;  /* 0x00c02e00ff0e7b82 */ /* 0x000f220000000a00 */
[----:B0-----:R-:W0:Y:S07]  /*19a0*/  F2F.F64.F32 R10, R8 ;  /* 0x00000008000a7310 */ /* 0x001e2e0000201800 */
[----:B------:R-:W5:Y:S01]  /*19b0*/  LDC.64 R6, c[0x3][0x98] ;  /* 0x00c02600ff067b82 */ /* 0x000f620000000a00 */
[----:B---3--:R-:W3:Y:S01]  /*19c0*/  F2F.F64.F32 R34, R27 ;  /* 0x0000001b00227310 */ /* 0x008ee20000201800 */
[----:B0-----:R-:W-:Y:S01]  /*19d0*/  DADD R10, R10, R10 ;  /* 0x000000000a0a7229 */ /* 0x001fe2000000000a */
[--C-:B----4-:R-:W-:Y:S01]  /*19e0*/  FFMA R2, R8, R8, -R14.reuse ;  /* 0x0000000808027223 */ /* 0x110fe2000000080e */
[----:B------:R-:W-:-:S05]  /*19f0*/  FFMA R33, R27, R27, -R14 ;  /* 0x0000001b1b217223 */ /* 0x000fca000000080e */
[----:B------:R-:W0:Y:S01]  /*1a00*/  F2F.F64.F32 R28, R9 ;  /* 0x00000009001c7310 */ /* 0x000e220000201800 */
[C---:B------:R-:W-:Y:S01]  /*1a10*/  FMUL R2, R13.reuse, R2 ;  /* 0x000000020d027220 */ /* 0x040fe20000400000 */
[C---:B------:R-:W-:Y:S01]  /*1a20*/  FMUL R37, R0.reuse, R33 ;  /* 0x0000002100257220 */ /* 0x040fe20000400000 */
[----:B---3--:R-:W-:Y:S02]  /*1a30*/  DMUL R34, R10, R34 ;  /* 0x000000220a227228 */ /* 0x008fe40000000000 */
[C---:B------:R-:W-:Y:S01]  /*1a40*/  FMUL R5, R13.reuse, R2 ;  /* 0x000000020d057220 */ /* 0x040fe20000400000 */
[C---:B------:R-:W-:Y:S01]  /*1a50*/  FMUL R2, R0.reuse, R27 ;  /* 0x0000001b00027220 */ /* 0x040fe20000400000 */
[----:B------:R-:W-:Y:S01]  /*1a60*/  FMUL R37, R0, R37 ;  /* 0x0000002500257220 */ /* 0x000fe20000400000 */
[----:B-----5:R-:W-:Y:S01]  /*1a70*/  FFMA R27, R6, R6, -R14 ;  /* 0x00000006061b7223 */ /* 0x020fe2000000080e */
[----:B------:R3:W4:Y:S01]  /*1a80*/  F2F.F64.F32 R32, R5 ;  /* 0x0000000500207310 */ /* 0x0007220000201800 */
[----:B------:R-:W-:Y:S01]  /*1a90*/  FFMA R2, R13, R8, R2 ;  /* 0x000000080d027223 */ /* 0x000fe20000000002 */
[----:B------:R-:W-:Y:S01]  /*1aa0*/  FFMA R8, R9, R9, -R14 ;  /* 0x0000000909087223 */ /* 0x000fe2000000080e */
[----:B------:R-:W-:Y:S01]  /*1ab0*/  DMUL R34, R22, R34 ;  /* 0x0000002216227228 */ /* 0x000fe20000000000 */
[----:B------:R-:W-:Y:S01]  /*1ac0*/  FMUL R27, R0, R27 ;  /* 0x0000001b001b7220 */ /* 0x000fe20000400000 */
[----:B0-----:R-:W-:Y:S01]  /*1ad0*/  DADD R28, R28, R28 ;  /* 0x000000001c1c7229 */ /* 0x001fe2000000001c */
[----:B------:R-:W-:-:S02]  /*1ae0*/  FMUL R8, R13, R8 ;  /* 0x000000080d087220 */ /* 0x000fc40000400000 */
[----:B------:R-:W0:Y:S01]  /*1af0*/  F2F.F64.F32 R10, R2 ;  /* 0x00000002000a7310 */ /* 0x000e220000201800 */
[----:B------:R-:W-:Y:S01]  /*1b00*/  FMUL R27, R0, R27 ;  /* 0x0000001b001b7220 */ /* 0x000fe20000400000 */
[----:B---3--:R-:W-:Y:S01]  /*1b10*/  FMUL R5, R13, R8 ;  /* 0x000000080d057220 */ /* 0x008fe20000400000 */
[----:B----4-:R-:W-:-:S05]  /*1b20*/  DFMA R34, R20, R34, R32 ;  /* 0x000000221422722b */ /* 0x010fca0000000020 */
[----:B------:R-:W3:Y:S01]  /*1b30*/  F2F.F64.F32 R38, R37 ;  /* 0x0000002500267310 */ /* 0x000ee20000201800 */
[----:B0-----:R-:W-:-:S07]  /*1b40*/  DFMA R10, R10, R24, 1 ;  /* 0x3ff000000a0a742b */ /* 0x001fce0000000018 */
[----:B------:R0:W4:Y:S01]  /*1b50*/  F2F.F64.F32 R32, R6 ;  /* 0x0000000600207310 */ /* 0x0001220000201800 */
[----:B---3--:R-:W-:Y:S01]  /*1b60*/  DADD R38, R34, R38 ;  /* 0x0000000022267229 */ /* 0x008fe20000000026 */
[----:B0-----:R-:W-:-:S06]  /*1b70*/  FMUL R6, R0, R6 ;  /* 0x0000000600067220 */ /* 0x001fcc0000400000 */
[----:B------:R-:W-:Y:S01]  /*1b80*/  F2F.F64.F32 R34, R27 ;  /* 0x0000001b00227310 */ /* 0x000fe20000201800 */
[----:B------:R-:W-:Y:S01]  /*1b90*/  FFMA R6, R13, R9, R6 ;  /* 0x000000090d067223 */ /* 0x000fe20000000006 */
[----:B----4-:R-:W-:-:S06]  /*1ba0*/  DMUL R32, R28, R32 ;  /* 0x000000201c207228 */ /* 0x010fcc0000000000 */
[----:B------:R0:W3:Y:S01]  /*1bb0*/  F2F.F64.F32 R28, R5 ;  /* 0x00000005001c7310 */ /* 0x0000e20000201800 */
[----:B------:R-:W-:Y:S01]  /*1bc0*/  DFMA R38, R38, R30, R10 ;  /* 0x0000001e2626722b */ /* 0x000fe2000000000a */
[----:B------:R-:W4:Y:S01]  /*1bd0*/  LDC.64 R10, c[0x3][0x78] ;  /* 0x00c01e00ff0a7b82 */ /* 0x000f220000000a00 */
[----:B------:R-:W-:-:S05]  /*1be0*/  DMUL R32, R22, R32 ;  /* 0x0000002016207228 */ /* 0x000fca0000000000 */
[----:B------:R5:W2:Y:S01]  /*1bf0*/  F2F.F64.F32 R8, R6 ;  /* 0x0000000600087310 */ /* 0x000aa20000201800 */
[----:B0-----:R-:W-:-:S04]  /*1c00*/  FFMA R5, R7, R7, -R14 ;  /* 0x0000000707057223 */ /* 0x001fc8000000080e */
[C---:B------:R-:W-:Y:S01]  /*1c10*/  FMUL R5, R0.reuse, R5 ;  /* 0x0000000500057220 */ /* 0x040fe20000400000 */
[----:B---3--:R-:W-:Y:S01]  /*1c20*/  DFMA R32, R20, R32, R28 ;  /* 0x000000201420722b */ /* 0x008fe2000000001c */
[C---:B-----5:R-:W-:Y:S01]  /*1c30*/  FMUL R6, R0.reuse, R7 ;  /* 0x0000000700067220 */ /* 0x060fe20000400000 */
[----:B-1----:R-:W-:Y:S01]  /*1c40*/  FMUL R28, R3, UR6 ;  /* 0x00000006031c7c20 */ /* 0x002fe20008400000 */
[----:B------:R-:W-:-:S05]  /*1c50*/  FMUL R5, R0, R5 ;  /* 0x0000000500057220 */ /* 0x000fca0000400000 */
[----:B------:R-:W-:Y:S01]  /*1c60*/  DADD R34, R32, R34 ;  /* 0x0000000020227229 */ /* 0x000fe20000000022 */
[----:B------:R-:W0:Y:S01]  /*1c70*/  F2F.F64.F32 R28, R28 ;  /* 0x0000001c001c7310 */ /* 0x000e220000201800 */
[----:B--2---:R-:W-:Y:S01]  /*1c80*/  DFMA R32, R8, R24, 1 ;  /* 0x3ff000000820742b */ /* 0x004fe20000000018 */
[----:B----4-:R-:W-:-:S04]  /*1c90*/  FFMA R2, R10, R10, -R14 ;  /* 0x0000000a0a027223 */ /* 0x010fc8000000080e */
[----:B------:R-:W-:Y:S02]  /*1ca0*/  FMUL R2, R13, R2 ;  /* 0x000000020d027220 */ /* 0x000fe40000400000 */
[----:B------:R1:W2:Y:S01]  /*1cb0*/  F2F.F64.F32 R8, R10 ;  /* 0x0000000a00087310 */ /* 0x0002a20000201800 */
[----:B------:R-:W-:Y:S02]  /*1cc0*/  DFMA R34, R34, R30, R32 ;  /* 0x0000001e2222722b */ /* 0x000fe40000000020 */
[----:B0-----:R-:W-:-:S05]  /*1cd0*/  DMUL R38, R28, R38 ;  /* 0x000000261c267228 */ /* 0x001fca0000000000 */
[----:B------:R-:W0:Y:S01]  /*1ce0*/  F2F.F64.F32 R32, R7 ;  /* 0x0000000700207310 */ /* 0x000e220000201800 */
[----:B------:R-:W-:Y:S01]  /*1cf0*/  FMUL R28, R13, R2 ;  /* 0x000000020d1c7220 */ /* 0x000fe20000400000 */
[----:B------:R-:W-:Y:S01]  /*1d00*/  FMUL R2, R3, UR8 ;  /* 0x0000000803027c20 */ /* 0x000fe20008400000 */
[----:B-1----:R-:W-:Y:S01]  /*1d10*/  FFMA R10, R13, R10, R6 ;  /* 0x0000000a0d0a7223 */ /* 0x002fe20000000006 */
[----:B--2---:R-:W-:-:S04]  /*1d20*/  DADD R8, R8, R8 ;  /* 0x0000000008087229 */ /* 0x004fc80000000008 */
[----:B------:R-:W1:Y:S04]  /*1d30*/  F2F.F64.F32 R28, R28 ;  /* 0x0000001c001c7310 */ /* 0x000e680000201800 */
[----:B0-----:R-:W-:-:S04]  /*1d40*/  DMUL R32, R8, R32 ;  /* 0x0000002008207228 */ /* 0x001fc80000000000 */
[----:B------:R-:W-:Y:S04]  /*1d50*/  F2F.F64.F32 R6, R5 ;  /* 0x0000000500067310 */ /* 0x000fe80000201800 */
[----:B------:R-:W-:-:S04]  /*1d60*/  DMUL R32, R22, R32 ;  /* 0x0000002016207228 */ /* 0x000fc80000000000 */
[----:B------:R0:W2:Y:S04]  /*1d70*/  F2F.F64.F32 R8, R2 ;  /* 0x0000000200087310 */ /* 0x0000a80000201800 */
[----:B-1----:R-:W-:Y:S01]  /*1d80*/  DFMA R32, R20, R32, R28 ;  /* 0x000000201420722b */ /* 0x002fe2000000001c */
[----:B0-----:R-:W-:-:S03]  /*1d90*/  FMUL R2, R3, UR9 ;  /* 0x0000000903027c20 */ /* 0x001fc60008400000 */
[----:B------:R0:W1:Y:S01]  /*1da0*/  F2F.F64.F32 R28, R10 ;  /* 0x0000000a001c7310 */ /* 0x0000620000201800 */
[----:B--2---:R-:W-:Y:S01]  /*1db0*/  DMUL R34, R8, R34 ;  /* 0x0000002208227228 */ /* 0x004fe20000000000 */
[----:B------:R-:W2:Y:S02]  /*1dc0*/  LDC.64 R8, c[0x3][0xa0] ;  /* 0x00c02800ff087b82 */ /* 0x000ea40000000a00 */
[----:B------:R-:W-:Y:S01]  /*1dd0*/  DADD R6, R32, R6 ;  /* 0x0000000020067229 */ /* 0x000fe20000000006 */
[----:B0-----:R-:W-:-:S03]  /*1de0*/  FFMA R10, R11, R11, -R14 ;  /* 0x0000000b0b0a7223 */ /* 0x001fc6000000080e */
[----:B------:R-:W0:Y:S01]  /*1df0*/  F2F.F64.F32 R32, R2 ;  /* 0x0000000200207310 */ /* 0x000e220000201800 */
[----:B------:R-:W-:Y:S01]  /*1e00*/  FMUL R10, R13, R10 ;  /* 0x0000000a0d0a7220 */ /* 0x000fe20000400000 */
[----:B-1----:R-:W-:-:S03]  /*1e10*/  DFMA R28, R28, R24, 1 ;  /* 0x3ff000001c1c742b */ /* 0x002fc60000000018 */
[----:B------:R-:W-:-:S03]  /*1e20*/  FMUL R12, R13, R10 ;  /* 0x0000000a0d0c7220 */ /* 0x000fc60000400000 */
[----:B------:R-:W-:Y:S02]  /*1e30*/  F2F.F32.F64 R27, R38 ;  /* 0x00000026001b7310 */ /* 0x000fe40000301000 */
[----:B------:R-:W-:-:S06]  /*1e40*/  DFMA R6, R6, R30, R28 ;  /* 0x0000001e0606722b */ /* 0x000fcc000000001c */
[----:B------:R-:W1:Y:S02]  /*1e50*/  F2F.F64.F32 R28, R11 ;  /* 0x0000000b001c7310 */ /* 0x000e640000201800 */
[----:B0-----:R-:W-:Y:S01]  /*1e60*/  DMUL R6, R32, R6 ;  /* 0x0000000620067228 */ /* 0x001fe20000000000 */
[-C--:B--2---:R-:W-:Y:S01]  /*1e70*/  FFMA R5, R8, R8.reuse, -R14 ;  /* 0x0000000808057223 */ /* 0x084fe2000000080e */
[----:B------:R-:W-:-:S04]  /*1e80*/  FMUL R2, R0, R8 ;  /* 0x0000000800027220 */ /* 0x000fc80000400000 */
[----:B------:R0:W2:Y:S01]  /*1e90*/  F2F.F64.F32 R32, R8 ;  /* 0x0000000800207310 */ /* 0x0000a20000201800 */
[----:B------:R-:W-:Y:S01]  /*1ea0*/  FMUL R5, R0, R5 ;  /* 0x0000000500057220 */ /* 0x000fe20000400000 */
[----:B-1----:R-:W-:-:S03]  /*1eb0*/  DADD R28, R28, R28 ;  /* 0x000000001c1c7229 */ /* 0x002fc6000000001c */
[----:B0-----:R-:W-:Y:S01]  /*1ec0*/  FMUL R8, R0, R5 ;  /* 0x0000000500087220 */ /* 0x001fe20000400000 */
[----:B------:R-:W-:Y:S01]  /*1ed0*/  FFMA R5, R13, R11, R2 ;  /* 0x0000000b0d057223 */ /* 0x000fe20000000002 */
[----:B------:R-:W-:Y:S01]  /*1ee0*/  FMUL R2, R3, UR10 ;  /* 0x0000000a03027c20 */ /* 0x000fe20008400000 */
[----:B------:R-:W0:Y:S01]  /*1ef0*/  LDC.64 R10, c[0x3][0x80] ;  /* 0x00c02000ff0a7b82 */ /* 0x000e220000000a00 */
[----:B------:R-:W-:Y:S01]  /*1f00*/  F2F.F64.F32 R36, R8 ;  /* 0x0000000800247310 */ /* 0x000fe20000201800 */
[----:B--2---:R-:W-:-:S07]  /*1f10*/  DMUL R32, R28, R32 ;  /* 0x000000201c207228 */ /* 0x004fce0000000000 */
[----:B------:R-:W1:Y:S01]  /*1f20*/  F2F.F64.F32 R28, R12 ;  /* 0x0000000c001c7310 */ /* 0x000e620000201800 */
[----:B------:R-:W-:-:S07]  /*1f30*/  DMUL R32, R22, R32 ;  /* 0x0000002016207228 */ /* 0x000fce0000000000 */
[----:B------:R-:W-:Y:S01]  /*1f40*/  F2F.F32.F64 R6, R6 ;  /* 0x0000000600067310 */ /* 0x000fe20000301000 */
[----:B-1----:R-:W-:Y:S01]  /*1f50*/  DFMA R32, R20, R32, R28 ;  /* 0x000000201420722b */ /* 0x002fe2000000001c */
[----:B0-----:R-:W-:-:S06]  /*1f60*/  FFMA R8, R10, R10, -R14 ;  /* 0x0000000a0a087223 */ /* 0x001fcc000000080e */
[----:B------:R-:W0:Y:S01]  /*1f70*/  F2F.F64.F32 R28, R5 ;  /* 0x00000005001c7310 */ /* 0x000e220000201800 */
[----:B------:R-:W-:Y:S01]  /*1f80*/  FMUL R8, R13, R8 ;  /* 0x000000080d087220 */ /* 0x000fe20000400000 */
[----:B------:R-:W-:-:S06]  /*1f90*/  DADD R36, R32, R36 ;  /* 0x0000000020247229 */ /* 0x000fcc0000000024 */
[----:B------:R1:W2:Y:S01]  /*1fa0*/  F2F.F64.F32 R32, R2 ;  /* 0x0000000200207310 */ /* 0x0002a20000201800 */
[----:B0-----:R-:W-:Y:S01]  /*1fb0*/  DFMA R28, R28, R24, 1 ;  /* 0x3ff000001c1c742b */ /* 0x001fe20000000018 */
[----:B-1----:R-:W-:-:S06]  /*1fc0*/  FMUL R2, R0, R9 ;  /* 0x0000000900027220 */ /* 0x002fcc0000400000 */
[----:B------:R-:W-:Y:S01]  /*1fd0*/  F2F.F32.F64 R5, R34 ;  /* 0x0000002200057310 */ /* 0x000fe20000301000 */
[----:B------:R-:W-:-:S07]  /*1fe0*/  DFMA R36, R36, R30, R28 ;  /* 0x0000001e2424722b */ /* 0x000fce000000001c */
[----:B------:R0:W1:Y:S01]  /*1ff0*/  F2F.F64.F32 R28, R10 ;  /* 0x0000000a001c7310 */ /* 0x0000620000201800 */
[----:B--2---:R-:W-:-:S07]  /*2000*/  DMUL R36, R32, R36 ;  /* 0x0000002420247228 */ /* 0x004fce0000000000 */
[----:B------:R-:W2:Y:S01]  /*2010*/  F2F.F64.F32 R32, R9 ;  /* 0x0000000900207310 */ /* 0x000ea20000201800 */
[----:B0-----:R-:W-:Y:S01]  /*2020*/  FFMA R10, R13, R10, R2 ;  /* 0x0000000a0d0a7223 */ /* 0x001fe20000000002 */
[----:B------:R-:W-:Y:S01]  /*2030*/  FMUL R2, R3, UR11 ;  /* 0x0000000b03027c20 */ /* 0x000fe20008400000 */
[----:B------:R-:W0:Y:S01]  /*2040*/  LDCU.128 UR8, c[0x3][0x60] ;  /* 0x00c00c00ff0877ac */ /* 0x000e220008000c00 */
[----:B-1----:R-:W-:-:S04]  /*2050*/  DADD R28, R28, R28 ;  /* 0x000000001c1c7229 */ /* 0x002fc8000000001c */
[----:B------:R1:W3:Y:S04]  /*2060*/  F2F.F64.F32 R34, R10 ;  /* 0x0000000a00227310 */ /* 0x0002e80000201800 */
[----:B--2---:R-:W-:Y:S01]  /*2070*/  DMUL R32, R28, R32 ;  /* 0x000000201c207228 */ /* 0x004fe20000000000 */
[--C-:B-1----:R-:W-:Y:S01]  /*2080*/  FFMA R10, R11, R11, -R14.reuse ;  /* 0x0000000b0b0a7223 */ /* 0x102fe2000000080e */
[----:B------:R-:W-:Y:S01]  /*2090*/  FFMA R29, R9, R9, -R14 ;  /* 0x00000009091d7223 */ /* 0x000fe2000000080e */
[C---:B------:R-:W-:Y:S01]  /*20a0*/  FMUL R28, R13.reuse, R8 ;  /* 0x000000080d1c7220 */ /* 0x040fe20000400000 */
[----:B------:R-:W-:Y:S01]  /*20b0*/  F2F.F32.F64 R7, R36 ;  /* 0x0000002400077310 */ /* 0x000fe20000301000 */
[----:B------:R-:W-:Y:S01]  /*20c0*/  FMUL R10, R13, R10 ;  /* 0x0000000a0d0a7220 */ /* 0x000fe20000400000 */
[----:B------:R-:W-:Y:S01]  /*20d0*/  FMUL R9, R0, R29 ;  /* 0x0000001d00097220 */ /* 0x000fe20000400000 */
[----:B---3--:R-:W-:-:S03]  /*20e0*/  DFMA R34, R34, R24, 1 ;  /* 0x3ff000002222742b */ /* 0x008fc60000000018 */
[----:B------:R-:W-:Y:S01]  /*20f0*/  FMUL R12, R0, R9 ;  /* 0x00000009000c7220 */ /* 0x000fe20000400000 */
[----:B------:R-:W-:Y:S01]  /*2100*/  DMUL R8, R22, R32 ;  /* 0x0000002016087228 */ /* 0x000fe20000000000 */
[----:B------:R-:W1:Y:S08]  /*2110*/  F2F.F64.F32 R28, R28 ;  /* 0x0000001c001c7310 */ /* 0x000e700000201800 */
[----:B------:R2:W3:Y:S01]  /*2120*/  F2F.F64.F32 R32, R12 ;  /* 0x0000000c00207310 */ /* 0x0004e20000201800 */
[----:B-1----:R-:W-:Y:S01]  /*2130*/  DFMA R8, R20, R8, R28 ;  /* 0x000000081408722b */ /* 0x002fe2000000001c */
[----:B--2---:R-:W-:-:S06]  /*2140*/  FMUL R12, R13, R10 ;  /* 0x0000000a0d0c7220 */ /* 0x004fcc0000400000 */
[----:B------:R-:W1:Y:S01]  /*2150*/  F2F.F64.F32 R28, R2 ;  /* 0x00000002001c7310 */ /* 0x000e620000201800 */
[----:B---3--:R-:W-:Y:S02]  /*2160*/  DADD R32, R8, R32 ;  /* 0x0000000008207229 */ /* 0x008fe40000000020 */
[----:B------:R-:W2:Y:S05]  /*2170*/  LDC.64 R8, c[0x3][0xa8] ;  /* 0x00c02a00ff087b82 */ /* 0x000eaa0000000a00 */
[----:B------:R0:W-:Y:S01]  /*2180*/  F2F.F64.F32 R36, R12 ;  /* 0x0000000c00247310 */ /* 0x0001e20000201800 */
[----:B------:R-:W-:-:S07]  /*2190*/  DFMA R32, R32, R30, R34 ;  /* 0x0000001e2020722b */ /* 0x000fce0000000022 */
[----:B------:R-:W3:Y:S01]  /*21a0*/  F2F.F64.F32 R34, R11 ;  /* 0x0000000b00227310 */ /* 0x000ee20000201800 */
[----:B0-----:R-:W-:Y:S01]  /*21b0*/  FMUL R12, R3, UR8 ;  /* 0x00000008030c7c20 */ /* 0x001fe20008400000 */
[----:B-1----:R-:W-:-:S06]  /*21c0*/  DMUL R32, R28, R32 ;  /* 0x000000201c207228 */ /* 0x002fcc0000000000 */
[----:B--2---:R-:W0:Y:S01]  /*21d0*/  F2F.F64.F32 R28, R8 ;  /* 0x00000008001c7310 */ /* 0x004e220000201800 */
[----:B---3--:R-:W-:Y:S01]  /*21e0*/  DADD R34, R34, R34 ;  /* 0x0000000022227229 */ /* 0x008fe20000000022 */
[----:B------:R-:W-:-:S04]  /*21f0*/  FMUL R2, R0, R8 ;  /* 0x0000000800027220 */ /* 0x000fc80000400000 */
[----:B------:R-:W-:-:S03]  /*2200*/  FFMA R2, R13, R11, R2 ;  /* 0x0000000b0d027223 */ /* 0x000fc60000000002 */
[----:B0-----:R-:W-:Y:S01]  /*2210*/  DMUL R28, R34, R28 ;  /* 0x0000001c221c7228 */ /* 0x001fe20000000000 */
[----:B------:R-:W-:-:S04]  /*2220*/  FFMA R35, R8, R8, -R14 ;  /* 0x0000000808237223 */ /* 0x000fc8000000080e */
[----:B------:R-:W-:-:S03]  /*2230*/  FMUL R35, R0, R35 ;  /* 0x0000002300237220 */ /* 0x000fc60000400000 */
[----:B------:R-:W-:Y:S01]  /*2240*/  DMUL R10, R22, R28 ;  /* 0x0000001c160a7228 */ /* 0x000fe20000000000 */
[C---:B------:R-:W-:Y:S02]  /*2250*/  FMUL R8, R0.reuse, R35 ;  /* 0x0000002300087220 */ /* 0x040fe40000400000 */
[----:B------:R0:W1:Y:S05]  /*2260*/  F2F.F64.F32 R34, R2 ;  /* 0x0000000200227310 */ /* 0x00006a0000201800 */
[----:B------:R-:W-:Y:S02]  /*2270*/  DFMA R36, R20, R10, R36 ;  /* 0x0000000a1424722b */ /* 0x000fe40000000024 */
[----:B------:R-:W2:Y:S01]  /*2280*/  LDC.64 R10, c[0x3][0x88] ;  /* 0x00c02200ff0a7b82 */ /* 0x000ea20000000a00 */
[----:B------:R-:W3:Y:S01]  /*2290*/  F2F.F64.F32 R28, R8 ;  /* 0x00000008001c7310 */ /* 0x000ee20000201800 */
[----:B0-----:R-:W-:Y:S01]  /*22a0*/  FMUL R2, R0, R9 ;  /* 0x0000000900027220 */ /* 0x001fe20000400000 */
[----:B-1----:R-:W-:-:S06]  /*22b0*/  DFMA R34, R34, R24, 1 ;  /* 0x3ff000002222742b */ /* 0x002fcc0000000018 */
[----:B------:R-:W-:Y:S01]  /*22c0*/  F2F.F32.F64 R8, R32 ;  /* 0x0000002000087310 */ /* 0x000fe20000301000 */
[----:B---3--:R-:W-:-:S07]  /*22d0*/  DADD R28, R36, R28 ;  /* 0x00000000241c7229 */ /* 0x008fce000000001c */
[----:B------:R0:W1:Y:S01]  /*22e0*/  F2F.F64.F32 R36, R12 ;  /* 0x0000000c00247310 */ /* 0x0000620000201800 */
[----:B--2---:R-:W-:Y:S01]  /*22f0*/  FFMA R2, R13, R10, R2 ;  /* 0x0000000a0d027223 */ /* 0x004fe20000000002 */
[----:B------:R-:W-:-:S06]  /*2300*/  DFMA R28, R28, R30, R34 ;  /* 0x0000001e1c1c722b */ /* 0x000fcc0000000022 */
[----:B------:R-:W2:Y:S01]  /*2310*/  F2F.F64.F32 R34, R10 ;  /* 0x0000000a00227310 */ /* 0x000ea20000201800 */
[----:B0-----:R-:W-:Y:S01]  /*2320*/  FMUL R12, R3, UR9 ;  /* 0x00000009030c7c20 */ /* 0x001fe20008400000 */
[----:B-1----:R-:W-:-:S06]  /*2330*/  DMUL R28, R36, R28 ;  /* 0x0000001c241c7228 */ /* 0x002fcc0000000000 */
[----:B------:R-:W0:Y:S01]  /*2340*/  F2F.F64.F32 R36, R9 ;  /* 0x0000000900247310 */ /* 0x000e220000201800 */
[----:B--2---:R-:W-:-:S08]  /*2350*/  DADD R34, R34, R34 ;  /* 0x0000000022227229 */ /* 0x004fd00000000022 */
[----:B0-----:R-:W-:Y:S01]  /*2360*/  DMUL R36, R34, R36 ;  /* 0x0000002422247228 */ /* 0x001fe20000000000 */
[--C-:B------:R-:W-:Y:S01]  /*2370*/  FFMA R34, R10, R10, -R14.reuse ;  /* 0x0000000a0a227223 */ /* 0x100fe2000000080e */
[----:B------:R-:W-:Y:S02]  /*2380*/  FFMA R35, R9, R9, -R14 ;  /* 0x0000000909237223 */ /* 0x000fe4000000080e */
[----:B------:R0:W-:Y:S01]  /*2390*/  F2F.F32.F64 R9, R28 ;  /* 0x0000001c00097310 */ /* 0x0001e20000301000 */
[C---:B------:R-:W-:Y:S01]  /*23a0*/  FMUL R34, R13.reuse, R34 ;  /* 0x000000220d227220 */ /* 0x040fe20000400000 */
[C---:B------:R-:W-:Y:S02]  /*23b0*/  FMUL R39, R0.reuse, R35 ;  /* 0x0000002300277220 */ /* 0x040fe40000400000 */
[----:B------:R-:W-:Y:S01]  /*23c0*/  DMUL R36, R22, R36 ;  /* 0x0000002416247228 */ /* 0x000fe20000000000 */
[----:B------:R-:W-:Y:S01]  /*23d0*/  FMUL R10, R13, R34 ;  /* 0x000000220d0a7220 */ /* 0x000fe20000400000 */
[----:B------:R-:W-:-:S03]  /*23e0*/  FMUL R39, R0, R39 ;  /* 0x0000002700277220 */ /* 0x000fc60000400000 */
[----:B------:R-:W1:Y:S01]  /*23f0*/  F2F.F64.F32 R34, R10 ;  /* 0x0000000a00227310 */ /* 0x000e620000201800 */
[----:B0-----:R-:W0:Y:S07]  /*2400*/  LDC.64 R28, c[0x3][0xb0] ;  /* 0x00c02c00ff1c7b82 */ /* 0x001e2e0000000a00 */
[----:B------:R-:W2:Y:S01]  /*2410*/  F2F.F64.F32 R32, R39 ;  /* 0x0000002700207310 */ /* 0x000ea20000201800 */
[----:B-1----:R-:W-:-:S07]  /*2420*/  DFMA R36, R20, R36, R34 ;  /* 0x000000241424722b */ /* 0x002fce0000000022 */
[----:B------:R0:W1:Y:S01]  /*2430*/  F2F.F64.F32 R34, R2 ;  /* 0x0000000200227310 */ /* 0x0000620000201800 */
[----:B--2---:R-:W-:Y:S01]  /*2440*/  DADD R32, R36, R32 ;  /* 0x0000000024207229 */ /* 0x004fe20000000020 */
[----:B0-----:R-:W-:-:S04]  /*2450*/  FMUL R2, R0, R28 ;  /* 0x0000001c00027220 */ /* 0x001fc80000400000 */
[----:B------:R-:W-:Y:S01]  /*2460*/  FFMA R2, R13, R11, R2 ;  /* 0x0000000b0d027223 */ /* 0x000fe20000000002 */
[----:B-1----:R-:W-:Y:S01]  /*2470*/  DFMA R36, R34, R24, 1 ;  /* 0x3ff000002224742b */ /* 0x002fe20000000018 */
[----:B------:R0:W1:Y:S07]  /*2480*/  F2F.F64.F32 R34, R12 ;  /* 0x0000000c00227310 */ /* 0x00006e0000201800 */
[----:B------:R-:W-:Y:S02]  /*2490*/  DFMA R32, R32, R30, R36 ;  /* 0x0000001e2020722b */ /* 0x000fe40000000024 */
[----:B------:R-:W2:Y:S01]  /*24a0*/  F2F.F64.F32 R36, R11 ;  /* 0x0000000b00247310 */ /* 0x000ea20000201800 */
[----:B0-----:R-:W-:-:S05]  /*24b0*/  FMUL R12, R0, R29 ;  /* 0x0000001d000c7220 */ /* 0x001fca0000400000 */
[----:B-1----:R-:W-:Y:S02]  /*24c0*/  DMUL R32, R34, R32 ;  /* 0x0000002022207228 */ /* 0x002fe40000000000 */
[----:B------:R-:W0:Y:S01]  /*24d0*/  F2F.F64.F32 R34, R28 ;  /* 0x0000001c00227310 */ /* 0x000e220000201800 */
[----:B--2---:R-:W-:-:S07]  /*24e0*/  DADD R36, R36, R36 ;  /* 0x0000000024247229 */ /* 0x004fce0000000024 */
[----:B------:R-:W-:Y:S01]  /*24f0*/  F2F.F32.F64 R10, R32 ;  /* 0x00000020000a7310 */ /* 0x000fe20000301000 */
[----:B0-----:R-:W-:Y:S01]  /*2500*/  DMUL R34, R36, R34 ;  /* 0x0000002224227228 */ /* 0x001fe20000000000 */
[--C-:B------:R-:W-:Y:S01]  /*2510*/  FFMA R36, R11, R11, -R14.reuse ;  /* 0x0000000b0b247223 */ /* 0x100fe2000000080e */
[----:B------:R-:W-:Y:S01]  /*2520*/  FFMA R37, R28, R28, -R14 ;  /* 0x0000001c1c257223 */ /* 0x000fe2000000080e */
[CC--:B------:R-:W-:Y:S01]  /*2530*/  FFMA R28, R13.reuse, R26.reuse, R12 ;  /* 0x0000001a0d1c7223 */ /* 0x0c0fe2000000000c */
[----:B------:R-:W-:Y:S01]  /*2540*/  FFMA R12, R26, R26, -R14 ;  /* 0x0000001a1a0c7223 */ /* 0x000fe2000000080e */
[C---:B------:R-:W-:Y:S01]  /*2550*/  FMUL R36, R13.reuse, R36 ;  /* 0x000000240d247220 */ /* 0x040fe20000400000 */
[C---:B------:R-:W-:Y:S02]  /*2560*/  FMUL R39, R0.reuse, R37 ;  /* 0x0000002500277220 */ /* 0x040fe40000400000 */
[----:B------:R-:W-:Y:S01]  /*2570*/  DMUL R34, R22, R34 ;  /* 0x0000002216227228 */ /* 0x000fe20000000000 */
[C---:B------:R-:W-:Y:S01]  /*2580*/  FMUL R12, R13.reuse, R12 ;  /* 0x0000000c0d0c7220 */ /* 0x040fe20000400000 */
[----:B------:R-:W-:Y:S01]  /*2590*/  FMUL R11, R13, R36 ;  /* 0x000000240d0b7220 */ /* 0x000fe20000400000 */
[----:B------:R-:W-:-:S03]  /*25a0*/  FMUL R39, R0, R39 ;  /* 0x0000002700277220 */ /* 0x000fc60000400000 */
[----:B------:R0:W1:Y:S08]  /*25b0*/  F2F.F64.F32 R36, R11 ;  /* 0x0000000b00247310 */ /* 0x0000700000201800 */
[----:B------:R2:W3:Y:S01]  /*25c0*/  F2F.F64.F32 R32, R39 ;  /* 0x0000002700207310 */ /* 0x0004e20000201800 */
[----:B0-----:R-:W-:Y:S01]  /*25d0*/  FMUL R11, R13, R12 ;  /* 0x0000000c0d0b7220 */ /* 0x001fe20000400000 */
[----:B-1----:R-:W-:-:S06]  /*25e0*/  DFMA R34, R20, R34, R36 ;  /* 0x000000221422722b */ /* 0x002fcc0000000024 */
[----:B------:R-:W-:Y:S01]  /*25f0*/  F2F.F64.F32 R12, R29 ;  /* 0x0000001d000c7310 */ /* 0x000fe20000201800 */
[----:B--2---:R-:W-:-:S04]  /*2600*/  FFMA R39, R29, R29, -R14 ;  /* 0x0000001d1d277223 */ /* 0x004fc8000000080e */
[C---:B------:R-:W-:Y:S01]  /*2610*/  FMUL R39, R0.reuse, R39 ;  /* 0x0000002700277220 */ /* 0x040fe20000400000 */
[----:B---3--:R-:W-:Y:S02]  /*2620*/  DADD R32, R34, R32 ;  /* 0x0000000022207229 */ /* 0x008fe40000000020 */
[----:B------:R-:W0:Y:S01]  /*2630*/  F2F.F64.F32 R36, R2 ;  /* 0x0000000200247310 */ /* 0x000e220000201800 */
[----:B------:R-:W-:Y:S01]  /*2640*/  FMUL R39, R0, R39 ;  /* 0x0000002700277220 */ /* 0x000fe20000400000 */
[----:B------:R-:W-:-:S06]  /*2650*/  FMUL R0, R3, UR10 ;  /* 0x0000000a03007c20 */ /* 0x000fcc0008400000 */
[----:B------:R-:W1:Y:S01]  /*2660*/  F2F.F64.F32 R34, R28 ;  /* 0x0000001c00227310 */ /* 0x000e620000201800 */
[----:B0-----:R-:W-:-:S07]  /*2670*/  DFMA R36, R36, R24, 1 ;  /* 0x3ff000002424742b */ /* 0x001fce0000000018 */
[----:B------:R0:W2:Y:S01]  /*2680*/  F2F.F64.F32 R28, R0 ;  /* 0x00000000001c7310 */ /* 0x0000a20000201800 */
[----:B-1----:R-:W-:Y:S01]  /*2690*/  DFMA R34, R34, R24, 1 ;  /* 0x3ff000002222742b */ /* 0x002fe20000000018 */
[----:B0-----:R-:W-:-:S06]  /*26a0*/  FADD R0, -R4, R27 ;  /* 0x0000001b04007221 */ /* 0x001fcc0000000100 */
[----:B------:R-:W0:Y:S01]  /*26b0*/  F2F.F64.F32 R24, R26 ;  /* 0x0000001a00187310 */ /* 0x000e220000201800 */
[----:B------:R-:W-:-:S07]  /*26c0*/  DFMA R32, R32, R30, R36 ;  /* 0x0000001e2020722b */ /* 0x000fce0000000024 */
[----:B------:R-:W-:Y:S01]  /*26d0*/  FCHK P0, R0, R15 ;  /* 0x0000000f00007302 */ /* 0x000fe20000000000 */
[----:B--2---:R-:W-:Y:S02]  /*26e0*/  DMUL R28, R28, R32 ;  /* 0x000000201c1c7228 */ /* 0x004fe40000000000 */
[----:B0-----:R-:W-:-:S05]  /*26f0*/  DADD R24, R24, R24 ;  /* 0x0000000018187229 */ /* 0x001fca0000000018 */
[----:B------:R-:W-:Y:S03]  /*2700*/  F2F.F32.F64 R14, R28 ;  /* 0x0000001c000e7310 */ /* 0x000fe60000301000 */
[----:B------:R-:W-:-:S05]  /*2710*/  DMUL R12, R24, R12 ;  /* 0x0000000c180c7228 */ /* 0x000fca0000000000 */
[----:B------:R-:W0:Y:S03]  /*2720*/  F2F.F64.F32 R24, R11 ;  /* 0x0000000b00187310 */ /* 0x000e260000201800 */
[----:B------:R-:W-:-:S05]  /*2730*/  DMUL R22, R22, R12 ;  /* 0x0000000c16167228 */ /* 0x000fca0000000000 */
[----:B------:R-:W1:Y:S03]  /*2740*/  F2F.F64.F32 R12, R39 ;  /* 0x00000027000c7310 */ /* 0x000e660000201800 */
[----:B0-----:R-:W-:Y:S01]  /*2750*/  DFMA R22, R20, R22, R24 ;  /* 0x000000161416722b */ /* 0x001fe20000000018 */
[----:B------:R-:W-:-:S04]  /*2760*/  FMUL R20, R3, UR11 ;  /* 0x0000000b03147c20 */ /* 0x000fc80008400000 */
[----:B------:R-:W0:Y:S03]  /*2770*/  F2F.F64.F32 R2, R20 ;  /* 0x0000001400027310 */ /* 0x000e260000201800 */
[----:B-1----:R-:W-:-:S05]  /*2780*/  DADD R12, R22, R12 ;  /* 0x00000000160c7229 */ /* 0x002fca000000000c */
[----:B------:R-:W1:Y:S03]  /*2790*/  MUFU.RCP R22, R15 ;  /* 0x0000000f00167308 */ /* 0x000e660000001000 */
[----:B------:R-:W-:-:S08]  /*27a0*/  DFMA R12, R12, R30, R34 ;  /* 0x0000001e0c0c722b */ /* 0x000fd00000000022 */
[----:B0-----:R-:W-:-:S06]  /*27b0*/  DMUL R2, R2, R12 ;  /* 0x0000000c02027228 */ /* 0x001fcc0000000000 */
[----:B------:R0:W2:Y:S01]  /*27c0*/  F2F.F32.F64 R13, R2 ;  /* 0x00000002000d7310 */ /* 0x0000a20000301000 */
[----:B-1----:R-:W-:-:S04]  /*27d0*/  FFMA R11, R22, -R15, 1 ;  /* 0x3f800000160b7423 */ /* 0x002fc8000000080f */
[----:B------:R-:W-:-:S04]  /*27e0*/  FFMA R11, R22, R11, R22 ;  /* 0x0000000b160b7223 */ /* 0x000fc80000000016 */
[----:B------:R-:W-:-:S04]  /*27f0*/  FFMA R12, R0, R11, RZ ;  /* 0x0000000b000c7223 */ /* 0x000fc800000000ff */
[----:B------:R-:W-:-:S04]  /*2800*/  FFMA R20, R12, -R15, R0 ;  /* 0x8000000f0c147223 */ /* 0x000fc80000000000 */
[----:B------:R-:W-:Y:S01]  /*2810*/  FFMA R11, R11, R20, R12 ;  /* 0x000000140b0b7223 */ /* 0x000fe2000000000c */
[----:B0-2---:R-:W-:Y:S06]  /*2820*/  @!P0 BRA `(.L_x_106) ;  /* 0x0000000000148947 */ /* 0x005fec0003800000 */
[----:B------:R-:W0:Y:S01]  /*2830*/  LDCU UR6, c[0x3][0xbc] ;  /* 0x00c01780ff0677ac */ /* 0x000e220008000800 */
[----:B------:R-:W-:Y:S02]  /*2840*/  MOV R2, 0x2870 ;  /* 0x0000287000027802 */ /* 0x000fe40000000f00 */
[----:B0-----:R-:W-:-:S07]  /*2850*/  MOV R3, UR6 ;  /* 0x0000000600037c02 */ /* 0x001fce0008000f00 */
[----:B------:R-:W-:Y:S05]  /*2860*/  CALL.REL.NOINC `($__internal_4_$__cuda_sm3x_div_rn_noftz_f32_slowpath) ;  /* 0x0000001000b47944 */ /* 0x000fea0003c00000 */
[----:B------:R-:W-:-:S07]  /*2870*/  MOV R11, R0 ;  /* 0x00000000000b7202 */ /* 0x000fce0000000f00 */
.L_x_106:
[----:B------:R-:W-:Y:S05]  /*2880*/  BSYNC.RECONVERGENT B2 ;  /* 0x0000000000027941 */ /* 0x000fea0003800200 */
.L_x_105:
[----:B------:R-:W-:Y:S01]  /*2890*/  FADD R11, R4, R11 ;  /* 0x0000000b040b7221 */ /* 0x000fe20000000000 */
[----:B------:R-:W0:Y:S04]  /*28a0*/  LDC R15, c[0x3][0xbc] ;  /* 0x00c02f00ff0f7b82 */ /* 0x000e280000000800 */
[----:B------:R1:W-:Y:S04]  /*28b0*/  STG.E desc[UR4][R18.64], R11 ;  /* 0x0000000b12007986 */ /* 0x0003e8000c101904 */
[----:B------:R-:W2:Y:S01]  /*28c0*/  LDG.E R4, desc[UR4][R16.64+0x4] ;  /* 0x0000040410047981 */ /* 0x000ea2000c1e1900 */
[----:B------:R-:W-:Y:S01]  /*28d0*/  BSSY.RECONVERGENT B2, `(.L_x_107) ;  /* 0x000000f000027945 */ /* 0x000fe20003800200 */
[----:B0-----:R-:W0:Y:S02]  /*28e0*/  MUFU.RCP R0, R15 ;  /* 0x0000000f00007308 */ /* 0x001e240000001000 */
[----:B0-----:R-:W-:-:S04]  /*28f0*/  FFMA R3, R0, -R15, 1 ;  /* 0x3f80000000037423 */ /* 0x001fc8000000080f */
[----:B------:R-:W-:Y:S01]  /*2900*/  FFMA R0, R0, R3, R0 ;  /* 0x0000000300007223 */ /* 0x000fe20000000000 */
[----:B--2---:R-:W-:-:S04]  /*2910*/  FADD R12, R5, -R4 ;  /* 0x80000004050c7221 */ /* 0x004fc80000000000 */
[----:B------:R-:W0:Y:S01]  /*2920*/  FCHK P0, R12, R15 ;  /* 0x0000000f0c007302 */ /* 0x000e220000000000 */
[----:B------:R-:W-:-:S04]  /*2930*/  FFMA R3, R0, R12, RZ ;  /* 0x0000000c00037223 */ /* 0x000fc800000000ff */
[----:B------:R-:W-:-:S04]  /*2940*/  FFMA R2, R3, -R15, R12 ;  /* 0x8000000f03027223 */ /* 0x000fc8000000000c */
[----:B------:R-:W-:Y:S01]  /*2950*/  FFMA R0, R0, R2, R3 ;  /* 0x0000000200007223 */ /* 0x000fe20000000003 */
[----:B01----:R-:W-:Y:S06]  /*2960*/  @!P0 BRA `(.L_x_108) ;  /* 0x0000000000148947 */ /* 0x003fec0003800000 */
[----:B------:R-:W0:Y:S01]  /*2970*/  LDCU UR6, c[0x3][0xbc] ;  /* 0x00c01780ff0677ac */ /* 0x000e220008000800 */
[----:B------:R-:W-:Y:S02]  /*2980*/  MOV R0, R12 ;  /* 0x0000000c00007202 */ /* 0x000fe40000000f00 */
[----:B------:R-:W-:Y:S02]  /*2990*/  MOV R2, 0x29c0 ;  /* 0x000029c000027802 */ /* 0x000fe40000000f00 */
[----:B0-----:R-:W-:-:S07]  /*29a0*/  MOV R3, UR6 ;  /* 0x0000000600037c02 */ /* 0x001fce0008000f00 */
[----:B------:R-:W-:Y:S05]  /*29b0*/  CALL.REL.NOINC `($__internal_4_$__cuda_sm3x_div_rn_noftz_f32_slowpath) ;  /* 0x0000001000607944 */ /* 0x000fea0003c00000 */
.L_x_108:
[----:B------:R-:W-:Y:S05]  /*29c0*/  BSYNC.RECONVERGENT B2 ;  /* 0x0000000000027941 */ /* 0x000fea0003800200 */
.L_x_107:
        /* <DEDUP_REMOVED lines=19> */
.L_x_110:
[----:B------:R-:W-:Y:S05]  /*2b00*/  BSYNC.RECONVERGENT B2 ;  /* 0x0000000000027941 */ /* 0x000fea0003800200 */
.L_x_109:
        /* <DEDUP_REMOVED lines=19> */
.L_x_112:
[----:B------:R-:W-:Y:S05]  /*2c40*/  BSYNC.RECONVERGENT B2 ;  /* 0x0000000000027941 */ /* 0x000fea0003800200 */
.L_x_111:
        /* <DEDUP_REMOVED lines=19> */
.L_x_114:
[----:B------:R-:W-:Y:S05]  /*2d80*/  BSYNC.RECONVERGENT B2 ;  /* 0x0000000000027941 */ /* 0x000fea0003800200 */
.L_x_113:
        /* <DEDUP_REMOVED lines=19> */
.L_x_116:
[----:B------:R-:W-:Y:S05]  /*2ec0*/  BSYNC.RECONVERGENT B2 ;  /* 0x0000000000027941 */ /* 0x000fea0003800200 */
.L_x_115:
        /* <DEDUP_REMOVED lines=19> */
.L_x_118:
[----:B------:R-:W-:Y:S05]  /*3000*/  BSYNC.RECONVERGENT B2 ;  /* 0x0000000000027941 */ /* 0x000fea0003800200 */
.L_x_117:
        /* <DEDUP_REMOVED lines=19> */
.L_x_120:
[----:B------:R-:W-:Y:S05]  /*3140*/  BSYNC.RECONVERGENT B2 ;  /* 0x0000000000027941 */ /* 0x000fea0003800200 */
.L_x_119:
        /* <DEDUP_REMOVED lines=19> */
.L_x_122:
[----:B------:R-:W-:Y:S05]  /*3280*/  BSYNC.RECONVERGENT B2 ;  /* 0x0000000000027941 */ /* 0x000fea0003800200 */
.L_x_121:
[----:B------:R-:W-:-:S05]  /*3290*/  FADD R3, R16, R0 ;  /* 0x0000000010037221 */ /* 0x000fca0000000000 */
[----:B------:R-:W-:Y:S01]  /*32a0*/  STG.E desc[UR4][R18.64+0x20], R3 ;  /* 0x0000200312007986 */ /* 0x000fe2000c101904 */
[----:B------:R-:W-:Y:S05]  /*32b0*/  EXIT ;  /* 0x000000000000794d */ /* 0x000fea0003800000 */
        .weak           $__internal_2_$__cuda_sm20_dblrcp_rn_slowpath_v3
        .type           $__internal_2_$__cuda_sm20_dblrcp_rn_slowpath_v3,@function
        .size           $__internal_2_$__cuda_sm20_dblrcp_rn_slowpath_v3,($__internal_3_$__cuda_sm20_div_rn_f64_full - $__internal_2_$__cuda_sm20_dblrcp_rn_slowpath_v3)
$__internal_2_$__cuda_sm20_dblrcp_rn_slowpath_v3:
[----:B------:R-:W-:Y:S02]  /*32c0*/  MOV R6, R8 ;  /* 0x0000000800067202 */ /* 0x000fe40000000f00 */
[----:B------:R-:W-:-:S06]  /*32d0*/  MOV R7, R9 ;  /* 0x0000000900077202 */ /* 0x000fcc0000000f00 */
[----:B------:R-:W-:-:S14]  /*32e0*/  DSETP.GTU.AND P0, PT, |R6|, +INF , PT ;  /* 0x7ff000000600742a */ /* 0x000fdc0003f0c200 */
[----:B------:R-:W-:Y:S05]  /*32f0*/  @P0 BRA `(.L_x_123) ;  /* 0x00000000007c0947 */ /* 0x000fea0003800000 */
[----:B------:R-:W-:-:S04]  /*3300*/  LOP3.LUT R5, R9, 0x7fffffff, RZ, 0xc0, !PT ;  /* 0x7fffffff09057812 */ /* 0x000fc800078ec0ff */
[----:B------:R-:W-:-:S04]  /*3310*/  IADD3 R8, PT, PT, R5, -0x1, RZ ;  /* 0xffffffff05087810 */ /* 0x000fc80007ffe0ff */
[----:B------:R-:W-:-:S13]  /*3320*/  ISETP.GE.U32.AND P0, PT, R8, 0x7fefffff, PT ;  /* 0x7fefffff0800780c */ /* 0x000fda0003f06070 */
[----:B------:R-:W-:Y:S02]  /*3330*/  @P0 LOP3.LUT R9, R7, 0x7ff00000, RZ, 0x3c, !PT ;  /* 0x7ff0000007090812 */ /* 0x000fe400078e3cff */
[----:B------:R-:W-:Y:S01]  /*3340*/  @P0 MOV R8, RZ ;  /* 0x000000ff00080202 */ /* 0x000fe20000000f00 */
[----:B------:R-:W-:Y:S06]  /*3350*/  @P0 BRA `(.L_x_124) ;  /* 0x00000000006c0947 */ /* 0x000fec0003800000 */
[----:B------:R-:W-:-:S13]  /*3360*/  ISETP.GE.U32.AND P0, PT, R5, 0x1000001, PT ;  /* 0x010000010500780c */ /* 0x000fda0003f06070 */
[----:B------:R-:W-:Y:S05]  /*3370*/  @!P0 BRA `(.L_x_125) ;  /* 0x0000000000348947 */ /* 0x000fea0003800000 */
[----:B------:R-:W-:Y:S02]  /*3380*/  IADD3 R9, PT, PT, R7, -0x3fe00000, RZ ;  /* 0xc020000007097810 */ /* 0x000fe40007ffe0ff */
[----:B------:R-:W-:Y:S02]  /*3390*/  MOV R8, R6 ;  /* 0x0000000600087202 */ /* 0x000fe40000000f00 */
[----:B------:R-:W0:Y:S04]  /*33a0*/  MUFU.RCP64H R11, R9 ;  /* 0x00000009000b7308 */ /* 0x000e280000001800 */
[----:B0-----:R-:W-:-:S08]  /*33b0*/  DFMA R14, -R8, R10, 1 ;  /* 0x3ff00000080e742b */ /* 0x001fd0000000010a */
[----:B------:R-:W-:-:S08]  /*33c0*/  DFMA R14, R14, R14, R14 ;  /* 0x0000000e0e0e722b */ /* 0x000fd0000000000e */
[----:B------:R-:W-:-:S08]  /*33d0*/  DFMA R14, R10, R14, R10 ;  /* 0x0000000e0a0e722b */ /* 0x000fd0000000000a */
[----:B------:R-:W-:-:S08]  /*33e0*/  DFMA R10, -R8, R14, 1 ;  /* 0x3ff00000080a742b */ /* 0x000fd0000000010e */
[----:B------:R-:W-:-:S08]  /*33f0*/  DFMA R10, R14, R10, R14 ;  /* 0x0000000a0e0a722b */ /* 0x000fd0000000000e */
[----:B------:R-:W-:-:S08]  /*3400*/  DMUL R10, R10, 2.2250738585072013831e-308 ;  /* 0x001000000a0a7828 */ /* 0x000fd00000000000 */
[----:B------:R-:W-:-:S08]  /*3410*/  DFMA R6, -R6, R10, 1 ;  /* 0x3ff000000606742b */ /* 0x000fd0000000010a */
[----:B------:R-:W-:-:S08]  /*3420*/  DFMA R6, R6, R6, R6 ;  /* 0x000000060606722b */ /* 0x000fd00000000006 */
[----:B------:R-:W-:Y:S01]  /*3430*/  DFMA R8, R10, R6, R10 ;  /* 0x000000060a08722b */ /* 0x000fe2000000000a */
[----:B------:R-:W-:Y:S10]  /*3440*/  BRA `(.L_x_124) ;  /* 0x0000000000307947 */ /* 0x000ff40003800000 */
.L_x_125:
[----:B------:R-:W-:Y:S01]  /*3450*/  DMUL R6, R6, 8.11296384146066816958e+31 ;  /* 0x4690000006067828 */ /* 0x000fe20000000000 */
[----:B------:R-:W-:-:S05]  /*3460*/  MOV R8, R10 ;  /* 0x0000000a00087202 */ /* 0x000fca0000000f00 */
[----:B------:R-:W0:Y:S02]  /*3470*/  MUFU.RCP64H R9, R7 ;  /* 0x0000000700097308 */ /* 0x000e240000001800 */
[----:B0-----:R-:W-:-:S08]  /*3480*/  DFMA R10, -R6, R8, 1 ;  /* 0x3ff00000060a742b */ /* 0x001fd00000000108 */
[----:B------:R-:W-:-:S08]  /*3490*/  DFMA R10, R10, R10, R10 ;  /* 0x0000000a0a0a722b */ /* 0x000fd0000000000a */
[----:B------:R-:W-:-:S08]  /*34a0*/  DFMA R10, R8, R10, R8 ;  /* 0x0000000a080a722b */ /* 0x000fd00000000008 */
[----:B------:R-:W-:-:S08]  /*34b0*/  DFMA R8, -R6, R10, 1 ;  /* 0x3ff000000608742b */ /* 0x000fd0000000010a */
[----:B------:R-:W-:-:S08]  /*34c0*/  DFMA R8, R10, R8, R10 ;  /* 0x000000080a08722b */ /* 0x000fd0000000000a */
[----:B------:R-:W-:Y:S01]  /*34d0*/  DMUL R8, R8, 8.11296384146066816958e+31 ;  /* 0x4690000008087828 */ /* 0x000fe20000000000 */
[----:B------:R-:W-:Y:S10]  /*34e0*/  BRA `(.L_x_124) ;  /* 0x0000000000087947 */ /* 0x000ff40003800000 */
.L_x_123:
[----:B------:R-:W-:Y:S02]  /*34f0*/  LOP3.LUT R9, R7, 0x80000, RZ, 0xfc, !PT ;  /* 0x0008000007097812 */ /* 0x000fe400078efcff */
[----:B------:R-:W-:-:S07]  /*3500*/  MOV R8, R6 ;  /* 0x0000000600087202 */ /* 0x000fce0000000f00 */
.L_x_124:
[----:B------:R-:W-:Y:S02]  /*3510*/  MOV R6, R2 ;  /* 0x0000000200067202 */ /* 0x000fe40000000f00 */
[----:B------:R-:W-:Y:S02]  /*3520*/  MOV R7, 0x0 ;  /* 0x0000000000077802 */ /* 0x000fe40000000f00 */
[----:B------:R-:W-:Y:S02]  /*3530*/  MOV R24, R8 ;  /* 0x0000000800187202 */ /* 0x000fe40000000f00 */
[----:B------:R-:W-:Y:S01]  /*3540*/  MOV R25, R9 ;  /* 0x0000000900197202 */ /* 0x000fe20000000f00 */
[----:B------:R-:W-:Y:S06]  /*3550*/  RET.REL.NODEC R6 `(_Z10stepKerneljPfS_ff) ;  /* 0xffffffc806a87950 */ /* 0x000fec0003c3ffff */
        .weak           $__internal_3_$__cuda_sm20_div_rn_f64_full
        .type           $__internal_3_$__cuda_sm20_div_rn_f64_full,@function
        .size           $__internal_3_$__cuda_sm20_div_rn_f64_full,($__internal_4_$__cuda_sm3x_div_rn_noftz_f32_slowpath - $__internal_3_$__cuda_sm20_div_rn_f64_full)
$__internal_3_$__cuda_sm20_div_rn_f64_full:
[C---:B------:R-:W-:Y:S02]  /*3560*/  FSETP.GEU.AND P0, PT, |R11|.reuse, 1.469367938527859385e-39, PT ;  /* 0x001000000b00780b */ /* 0x040fe40003f0e200 */
[C---:B------:R-:W-:Y:S02]  /*3570*/  LOP3.LUT R6, R11.reuse, 0x800fffff, RZ, 0xc0, !PT ;  /* 0x800fffff0b067812 */ /* 0x040fe400078ec0ff */
[----:B------:R-:W-:Y:S02]  /*3580*/  MOV R22, 0x1 ;  /* 0x0000000100167802 */ /* 0x000fe40000000f00 */
[----:B------:R-:W-:Y:S02]  /*3590*/  LOP3.LUT R7, R6, 0x3ff00000, RZ, 0xfc, !PT ;  /* 0x3ff0000006077812 */ /* 0x000fe400078efcff */
[----:B------:R-:W-:Y:S02]  /*35a0*/  MOV R6, R10 ;  /* 0x0000000a00067202 */ /* 0x000fe40000000f00 */
[----:B------:R-:W-:-:S03]  /*35b0*/  LOP3.LUT R28, R11, 0x7ff00000, RZ, 0xc0, !PT ;  /* 0x7ff000000b1c7812 */ /* 0x000fc600078ec0ff */
[----:B------:R-:W-:-:S06]  /*35c0*/  @!P0 DMUL R6, R10, 8.98846567431157953865e+307 ;  /* 0x7fe000000a068828 */ /* 0x000fcc0000000000 */
[----:B------:R-:W0:Y:S02]  /*35d0*/  MUFU.RCP64H R23, R7 ;  /* 0x0000000700177308 */ /* 0x000e240000001800 */
[----:B0-----:R-:W-:-:S08]  /*35e0*/  DFMA R14, R22, -R6, 1 ;  /* 0x3ff00000160e742b */ /* 0x001fd00000000806 */
[----:B------:R-:W-:-:S08]  /*35f0*/  DFMA R14, R14, R14, R14 ;  /* 0x0000000e0e0e722b */ /* 0x000fd0000000000e */
[----:B------:R-:W-:Y:S01]  /*3600*/  DFMA R22, R22, R14, R22 ;  /* 0x0000000e1616722b */ /* 0x000fe20000000016 */
[----:B------:R-:W-:Y:S02]  /*3610*/  MOV R15, R12 ;  /* 0x0000000c000f7202 */ /* 0x000fe40000000f00 */
[----:B------:R-:W-:Y:S01]  /*3620*/  MOV R14, R5 ;  /* 0x00000005000e7202 */ /* 0x000fe20000000f00 */
[----:B------:R-:W-:Y:S01]  /*3630*/  HFMA2 R5, -RZ, RZ, 0.0045166015625, 0 ;  /* 0x1ca00000ff057431 */ /* 0x000fe200000001ff */
[----:B------:R-:W-:-:S03]  /*3640*/  LOP3.LUT R12, R15, 0x7ff00000, RZ, 0xc0, !PT ;  /* 0x7ff000000f0c7812 */ /* 0x000fc600078ec0ff */
[C---:B------:R-:W-:Y:S01]  /*3650*/  DFMA R24, R22.reuse, -R6, 1 ;  /* 0x3ff000001618742b */ /* 0x040fe20000000806 */
[----:B------:R-:W-:Y:S02]  /*3660*/  MOV R20, R14 ;  /* 0x0000000e00147202 */ /* 0x000fe40000000f00 */
[----:B------:R-:W-:Y:S02]  /*3670*/  ISETP.GE.U32.AND P1, PT, R12, R28, PT ;  /* 0x0000001c0c00720c */ /* 0x000fe40003f26070 */
[----:B------:R-:W-:Y:S02]  /*3680*/  MOV R29, R12 ;  /* 0x0000000c001d7202 */ /* 0x000fe40000000f00 */
[----:B------:R-:W-:Y:S01]  /*3690*/  SEL R21, R5, 0x63400000, !P1 ;  /* 0x6340000005157807 */ /* 0x000fe20004800000 */
[----:B------:R-:W-:Y:S01]  /*36a0*/  DFMA R22, R22, R24, R22 ;  /* 0x000000181616722b */ /* 0x000fe20000000016 */
[----:B------:R-:W-:Y:S02]  /*36b0*/  FSETP.GEU.AND P1, PT, |R15|, 1.469367938527859385e-39, PT ;  /* 0x001000000f00780b */ /* 0x000fe40003f2e200 */
[----:B------:R-:W-:-:S11]  /*36c0*/  LOP3.LUT R21, R21, 0x800fffff, R15, 0xf8, !PT ;  /* 0x800fffff15157812 */ /* 0x000fd600078ef80f */
[----:B------:R-:W-:Y:S05]  /*36d0*/  @P1 BRA `(.L_x_126) ;  /* 0x0000000000201947 */ /* 0x000fea0003800000 */
[----:B------:R-:W-:Y:S02]  /*36e0*/  LOP3.LUT R25, R11, 0x7ff00000, RZ, 0xc0, !PT ;  /* 0x7ff000000b197812 */ /* 0x000fe400078ec0ff */
[----:B------:R-:W-:Y:S02]  /*36f0*/  MOV R24, RZ ;  /* 0x000000ff00187202 */ /* 0x000fe40000000f00 */
[----:B------:R-:W-:-:S04]  /*3700*/  ISETP.GE.U32.AND P1, PT, R12, R25, PT ;  /* 0x000000190c00720c */ /* 0x000fc80003f26070 */
[----:B------:R-:W-:-:S04]  /*3710*/  SEL R25, R5, 0x63400000, !P1 ;  /* 0x6340000005197807 */ /* 0x000fc80004800000 */
[----:B------:R-:W-:-:S04]  /*3720*/  LOP3.LUT R25, R25, 0x80000000, R15, 0xf8, !PT ;  /* 0x8000000019197812 */ /* 0x000fc800078ef80f */
[----:B------:R-:W-:-:S06]  /*3730*/  LOP3.LUT R25, R25, 0x100000, RZ, 0xfc, !PT ;  /* 0x0010000019197812 */ /* 0x000fcc00078efcff */
[----:B------:R-:W-:-:S10]  /*3740*/  DFMA R20, R20, 2, -R24 ;  /* 0x400000001414782b */ /* 0x000fd40000000818 */
[----:B------:R-:W-:-:S07]  /*3750*/  LOP3.LUT R29, R21, 0x7ff00000, RZ, 0xc0, !PT ;  /* 0x7ff00000151d7812 */ /* 0x000fce00078ec0ff */
.L_x_126:
[----:B------:R-:W-:Y:S01]  /*3760*/  @!P0 LOP3.LUT R28, R7, 0x7ff00000, RZ, 0xc0, !PT ;  /* 0x7ff00000071c8812 */ /* 0x000fe200078ec0ff */
[----:B------:R-:W-:Y:S01]  /*3770*/  DMUL R24, R22, R20 ;  /* 0x0000001416187228 */ /* 0x000fe20000000000 */
[----:B------:R-:W-:Y:S02]  /*3780*/  IADD3 R30, PT, PT, R29, -0x1, RZ ;  /* 0xffffffff1d1e7810 */ /* 0x000fe40007ffe0ff */
[----:B------:R-:W-:Y:S02]  /*3790*/  IADD3 R31, PT, PT, R28, -0x1, RZ ;  /* 0xffffffff1c1f7810 */ /* 0x000fe40007ffe0ff */
[----:B------:R-:W-:-:S03]  /*37a0*/  ISETP.GT.U32.AND P0, PT, R30, 0x7feffffe, PT ;  /* 0x7feffffe1e00780c */ /* 0x000fc60003f04070 */
[----:B------:R-:W-:Y:S01]  /*37b0*/  DFMA R26, R24, -R6, R20 ;  /* 0x80000006181a722b */ /* 0x000fe20000000014 */
[----:B------:R-:W-:-:S07]  /*37c0*/  ISETP.GT.U32.OR P0, PT, R31, 0x7feffffe, P0 ;  /* 0x7feffffe1f00780c */ /* 0x000fce0000704470 */
[----:B------:R-:W-:-:S06]  /*37d0*/  DFMA R22, R22, R26, R24 ;  /* 0x0000001a1616722b */ /* 0x000fcc0000000018 */
[----:B------:R-:W-:Y:S05]  /*37e0*/  @P0 BRA `(.L_x_127) ;  /* 0x00000000006c0947 */ /* 0x000fea0003800000 */
[----:B------:R-:W-:-:S04]  /*37f0*/  LOP3.LUT R15, R11, 0x7ff00000, RZ, 0xc0, !PT ;  /* 0x7ff000000b0f7812 */ /* 0x000fc800078ec0ff */
[CC--:B------:R-:W-:Y:S02]  /*3800*/  VIADDMNMX R14, R12.reuse, -R15.reuse, 0xb9600000, !PT ;  /* 0xb96000000c0e7446 */ /* 0x0c0fe4000780090f */
[----:B------:R-:W-:Y:S02]  /*3810*/  ISETP.GE.U32.AND P0, PT, R12, R15, PT ;  /* 0x0000000f0c00720c */ /* 0x000fe40003f06070 */
[----:B------:R-:W-:Y:S02]  /*3820*/  VIMNMX R14, PT, PT, R14, 0x46a00000, PT ;  /* 0x46a000000e0e7848 */ /* 0x000fe40003fe0100 */
[----:B------:R-:W-:-:S04]  /*3830*/  SEL R5, R5, 0x63400000, !P0 ;  /* 0x6340000005057807 */ /* 0x000fc80004000000 */
[----:B------:R-:W-:Y:S02]  /*3840*/  IADD3 R5, PT, PT, -R5, R14, RZ ;  /* 0x0000000e05057210 */ /* 0x000fe40007ffe1ff */
[----:B------:R-:W-:Y:S02]  /*3850*/  MOV R14, RZ ;  /* 0x000000ff000e7202 */ /* 0x000fe40000000f00 */
[----:B------:R-:W-:-:S06]  /*3860*/  IADD3 R15, PT, PT, R5, 0x7fe00000, RZ ;  /* 0x7fe00000050f7810 */ /* 0x000fcc0007ffe0ff */
[----:B------:R-:W-:-:S10]  /*3870*/  DMUL R24, R22, R14 ;  /* 0x0000000e16187228 */ /* 0x000fd40000000000 */
[----:B------:R-:W-:-:S13]  /*3880*/  FSETP.GTU.AND P0, PT, |R25|, 1.469367938527859385e-39, PT ;  /* 0x001000001900780b */ /* 0x000fda0003f0c200 */
[----:B------:R-:W-:Y:S05]  /*3890*/  @P0 BRA `(.L_x_128) ;  /* 0x0000000000940947 */ /* 0x000fea0003800000 */
[----:B------:R-:W-:Y:S01]  /*38a0*/  DFMA R6, R22, -R6, R20 ;  /* 0x800000061606722b */ /* 0x000fe20000000014 */
[----:B------:R-:W-:-:S09]  /*38b0*/  MOV R14, RZ ;  /* 0x000000ff000e7202 */ /* 0x000fd20000000f00 */
[C---:B------:R-:W-:Y:S02]  /*38c0*/  FSETP.NEU.AND P0, PT, R7.reuse, RZ, PT ;  /* 0x000000ff0700720b */ /* 0x040fe40003f0d000 */
[----:B------:R-:W-:-:S04]  /*38d0*/  LOP3.LUT R11, R7, 0x80000000, R11, 0x48, !PT ;  /* 0x80000000070b7812 */ /* 0x000fc800078e480b */
[----:B------:R-:W-:-:S07]  /*38e0*/  LOP3.LUT R15, R11, R15, RZ, 0xfc, !PT ;  /* 0x0000000f0b0f7212 */ /* 0x000fce00078efcff */
[----:B------:R-:W-:Y:S05]  /*38f0*/  @!P0 BRA `(.L_x_128) ;  /* 0x00000000007c8947 */ /* 0x000fea0003800000 */
[C---:B------:R-:W-:Y:S01]  /*3900*/  IADD3 R7, PT, PT, -R5.reuse, RZ, RZ ;  /* 0x000000ff05077210 */ /* 0x040fe20007ffe1ff */
[----:B------:R-:W-:Y:S01]  /*3910*/  DMUL.RP R14, R22, R14 ;  /* 0x0000000e160e7228 */ /* 0x000fe20000008000 */
[----:B------:R-:W-:Y:S02]  /*3920*/  MOV R6, RZ ;  /* 0x000000ff00067202 */ /* 0x000fe40000000f00 */
[----:B------:R-:W-:-:S04]  /*3930*/  IADD3 R5, PT, PT, -R5, -0x43300000, RZ ;  /* 0xbcd0000005057810 */ /* 0x000fc80007ffe1ff */
[----:B------:R-:W-:-:S03]  /*3940*/  DFMA R6, R24, -R6, R22 ;  /* 0x800000061806722b */ /* 0x000fc60000000016 */
[----:B------:R-:W-:-:S07]  /*3950*/  LOP3.LUT R11, R15, R11, RZ, 0x3c, !PT ;  /* 0x0000000b0f0b7212 */ /* 0x000fce00078e3cff */
[----:B------:R-:W-:-:S04]  /*3960*/  FSETP.NEU.AND P0, PT, |R7|, R5, PT ;  /* 0x000000050700720b */ /* 0x000fc80003f0d200 */
[----:B------:R-:W-:Y:S02]  /*3970*/  FSEL R24, R14, R24, !P0 ;  /* 0x000000180e187208 */ /* 0x000fe40004000000 */
[----:B------:R-:W-:Y:S01]  /*3980*/  FSEL R25, R11, R25, !P0 ;  /* 0x000000190b197208 */ /* 0x000fe20004000000 */
[----:B------:R-:W-:Y:S06]  /*3990*/  BRA `(.L_x_128) ;  /* 0x0000000000547947 */ /* 0x000fec0003800000 */
.L_x_127:
[----:B------:R-:W-:-:S14]  /*39a0*/  DSETP.NAN.AND P0, PT, R14, R14, PT ;  /* 0x0000000e0e00722a */ /* 0x000fdc0003f08000 */
[----:B------:R-:W-:Y:S05]  /*39b0*/  @P0 BRA `(.L_x_129) ;  /* 0x0000000000440947 */ /* 0x000fea0003800000 */
[----:B------:R-:W-:-:S14]  /*39c0*/  DSETP.NAN.AND P0, PT, R10, R10, PT ;  /* 0x0000000a0a00722a */ /* 0x000fdc0003f08000 */
[----:B------:R-:W-:Y:S05]  /*39d0*/  @P0 BRA `(.L_x_130) ;  /* 0x0000000000300947 */ /* 0x000fea0003800000 */
[----:B------:R-:W-:Y:S02]  /*39e0*/  ISETP.NE.AND P0, PT, R29, R28, PT ;  /* 0x0000001c1d00720c */ /* 0x000fe40003f05270 */
[----:B------:R-:W-:Y:S02]  /*39f0*/  MOV R24, 0x0 ;  /* 0x0000000000187802 */ /* 0x000fe40000000f00 */
[----:B------:R-:W-:-:S09]  /*3a00*/  MOV R25, 0xfff80000 ;  /* 0xfff8000000197802 */ /* 0x000fd20000000f00 */
[----:B------:R-:W-:Y:S05]  /*3a10*/  @!P0 BRA `(.L_x_128) ;  /* 0x0000000000348947 */ /* 0x000fea0003800000 */
[----:B------:R-:W-:Y:S02]  /*3a20*/  ISETP.NE.AND P0, PT, R29, 0x7ff00000, PT ;  /* 0x7ff000001d00780c */ /* 0x000fe40003f05270 */
[----:B------:R-:W-:Y:S02]  /*3a30*/  LOP3.LUT R25, R15, 0x80000000, R11, 0x48, !PT ;  /* 0x800000000f197812 */ /* 0x000fe400078e480b */
[----:B------:R-:W-:-:S13]  /*3a40*/  ISETP.EQ.OR P0, PT, R28, RZ, !P0 ;  /* 0x000000ff1c00720c */ /* 0x000fda0004702670 */
[----:B------:R-:W-:Y:S02]  /*3a50*/  @P0 LOP3.LUT R5, R25, 0x7ff00000, RZ, 0xfc, !PT ;  /* 0x7ff0000019050812 */ /* 0x000fe400078efcff */
[----:B------:R-:W-:Y:S02]  /*3a60*/  @!P0 MOV R24, RZ ;  /* 0x000000ff00188202 */ /* 0x000fe40000000f00 */
[----:B------:R-:W-:Y:S02]  /*3a70*/  @P0 MOV R24, RZ ;  /* 0x000000ff00180202 */ /* 0x000fe40000000f00 */
[----:B------:R-:W-:Y:S01]  /*3a80*/  @P0 MOV R25, R5 ;  /* 0x0000000500190202 */ /* 0x000fe20000000f00 */
[----:B------:R-:W-:Y:S06]  /*3a90*/  BRA `(.L_x_128) ;  /* 0x0000000000147947 */ /* 0x000fec0003800000 */
.L_x_130:
[----:B------:R-:W-:Y:S02]  /*3aa0*/  LOP3.LUT R25, R11, 0x80000, RZ, 0xfc, !PT ;  /* 0x000800000b197812 */ /* 0x000fe400078efcff */
[----:B------:R-:W-:Y:S01]  /*3ab0*/  MOV R24, R10 ;  /* 0x0000000a00187202 */ /* 0x000fe20000000f00 */
[----:B------:R-:W-:Y:S06]  /*3ac0*/  BRA `(.L_x_128) ;  /* 0x0000000000087947 */ /* 0x000fec0003800000 */
.L_x_129:
[----:B------:R-:W-:Y:S02]  /*3ad0*/  LOP3.LUT R25, R15, 0x80000, RZ, 0xfc, !PT ;  /* 0x000800000f197812 */ /* 0x000fe400078efcff */
[----:B------:R-:W-:-:S07]  /*3ae0*/  MOV R24, R14 ;  /* 0x0000000e00187202 */ /* 0x000fce0000000f00 */
.L_x_128:
[----:B------:R-:W-:Y:S02]  /*3af0*/  MOV R6, R2 ;  /* 0x0000000200067202 */ /* 0x000fe40000000f00 */
[----:B------:R-:W-:Y:S02]  /*3b00*/  MOV R7, 0x0 ;  /* 0x0000000000077802 */ /* 0x000fe40000000f00 */
[----:B------:R-:W-:Y:S02]  /*3b10*/  MOV R30, R24 ;  /* 0x00000018001e7202 */ /* 0x000fe40000000f00 */
[----:B------:R-:W-:Y:S01]  /*3b20*/  MOV R31, R25 ;  /* 0x00000019001f7202 */ /* 0x000fe20000000f00 */
[----:B------:R-:W-:Y:S06]  /*3b30*/  RET.REL.NODEC R6 `(_Z10stepKerneljPfS_ff) ;  /* 0xffffffc406307950 */ /* 0x000fec0003c3ffff */
        .weak           $__internal_4_$__cuda_sm3x_div_rn_noftz_f32_slowpath
        .type           $__internal_4_$__cuda_sm3x_div_rn_noftz_f32_slowpath,@function
        .size           $__internal_4_$__cuda_sm3x_div_rn_noftz_f32_slowpath,(.L_x_147 - $__internal_4_$__cuda_sm3x_div_rn_noftz_f32_slowpath)
$__internal_4_$__cuda_sm3x_div_rn_noftz_f32_slowpath:
[----:B------:R-:W-:Y:S01]  /*3b40*/  SHF.R.U32.HI R11, RZ, 0x17, R3 ;  /* 0x00000017ff0b7819 */ /* 0x000fe20000011603 */
[----:B------:R-:W-:Y:S01]  /*3b50*/  BSSY.RECONVERGENT B0, `(.L_x_131) ;  /* 0x0000063000007945 */ /* 0x000fe20003800200 */
[----:B------:R-:W-:Y:S02]  /*3b60*/  SHF.R.U32.HI R21, RZ, 0x17, R0 ;  /* 0x00000017ff157819 */ /* 0x000fe40000011600 */
[----:B------:R-:W-:Y:S02]  /*3b70*/  LOP3.LUT R11, R11, 0xff, RZ, 0xc0, !PT ;  /* 0x000000ff0b0b7812 */ /* 0x000fe400078ec0ff */
[----:B------:R-:W-:Y:S02]  /*3b80*/  LOP3.LUT R21, R21, 0xff, RZ, 0xc0, !PT ;  /* 0x000000ff15157812 */ /* 0x000fe400078ec0ff */
[----:B------:R-:W-:Y:S02]  /*3b90*/  IADD3 R22, PT, PT, R11, -0x1, RZ ;  /* 0xffffffff0b167810 */ /* 0x000fe40007ffe0ff */
[----:B------:R-:W-:-:S02]  /*3ba0*/  IADD3 R23, PT, PT, R21, -0x1, RZ ;  /* 0xffffffff15177810 */ /* 0x000fc40007ffe0ff */
[----:B------:R-:W-:Y:S02]  /*3bb0*/  ISETP.GT.U32.AND P0, PT, R22, 0xfd, PT ;  /* 0x000000fd1600780c */ /* 0x000fe40003f04070 */
[----:B------:R-:W-:Y:S02]  /*3bc0*/  MOV R25, R3 ;  /* 0x0000000300197202 */ /* 0x000fe40000000f00 */
[----:B------:R-:W-:-:S13]  /*3bd0*/  ISETP.GT.U32.OR P0, PT, R23, 0xfd, P0 ;  /* 0x000000fd1700780c */ /* 0x000fda0000704470 */
[----:B------:R-:W-:Y:S01]  /*3be0*/  @!P0 MOV R12, RZ ;  /* 0x000000ff000c8202 */ /* 0x000fe20000000f00 */
        /* <DEDUP_REMOVED lines=19> */
[----:B------:R-:W-:Y:S01]  /*3d20*/  @P0 MOV R12, RZ ;  /* 0x000000ff000c0202 */ /* 0x000fe20000000f00 */
[----:B------:R-:W-:Y:S01]  /*3d30*/  @!P0 FFMA R0, R0, 1.84467440737095516160e+19, RZ ;  /* 0x5f80000000008823 */ /* 0x000fe200000000ff */
[----:B------:R-:W-:Y:S01]  /*3d40*/  @!P0 MOV R12, 0xffffffc0 ;  /* 0xffffffc0000c8802 */ /* 0x000fe20000000f00 */
[----:B------:R-:W-:-:S03]  /*3d50*/  @!P1 FFMA R25, R3, 1.84467440737095516160e+19, RZ ;  /* 0x5f80000003199823 */ /* 0x000fc600000000ff */
[----:B------:R-:W-:-:S07]  /*3d60*/  @!P1 IADD3 R12, PT, PT, R12, 0x40, RZ ;  /* 0x000000400c0c9810 */ /* 0x000fce0007ffe0ff */
.L_x_132:
[----:B------:R-:W-:Y:S01]  /*3d70*/  LEA R26, R11, 0xc0800000, 0x17 ;  /* 0xc08000000b1a7811 */ /* 0x000fe200078eb8ff */
[----:B------:R-:W-:Y:S01]  /*3d80*/  BSSY.RECONVERGENT B1, `(.L_x_137) ;  /* 0x0000036000017945 */ /* 0x000fe20003800200 */
[----:B------:R-:W-:Y:S02]  /*3d90*/  IADD3 R21, PT, PT, R21, -0x7f, RZ ;  /* 0xffffff8115157810 */ /* 0x000fe40007ffe0ff */
[----:B------:R-:W-:-:S03]  /*3da0*/  IADD3 R26, PT, PT, -R26, R25, RZ ;  /* 0x000000191a1a7210 */ /* 0x000fc60007ffe1ff */
[C---:B------:R-:W-:Y:S01]  /*3db0*/  IMAD R0, R21.reuse, -0x800000, R0 ;  /* 0xff80000015007824 */ /* 0x040fe200078e0200 */
[----:B------:R-:W0:Y:S01]  /*3dc0*/  MUFU.RCP R22, R26 ;  /* 0x0000001a00167308 */ /* 0x000e220000001000 */
[----:B------:R-:W-:Y:S01]  /*3dd0*/  FADD.FTZ R23, -R26, -RZ ;  /* 0x800000ff1a177221 */ /* 0x000fe20000010100 */
[----:B------:R-:W-:-:S04]  /*3de0*/  IADD3 R21, PT, PT, R21, 0x7f, -R11 ;  /* 0x0000007f15157810 */ /* 0x000fc80007ffe80b */
[----:B------:R-:W-:Y:S01]  /*3df0*/  IADD3 R21, PT, PT, R21, R12, RZ ;  /* 0x0000000c15157210 */ /* 0x000fe20007ffe0ff */
[----:B0-----:R-:W-:-:S04]  /*3e00*/  FFMA R25, R22, R23, 1 ;  /* 0x3f80000016197423 */ /* 0x001fc80000000017 */
[----:B------:R-:W-:-:S04]  /*3e10*/  FFMA R25, R22, R25, R22 ;  /* 0x0000001916197223 */ /* 0x000fc80000000016 */
[----:B------:R-:W-:-:S04]  /*3e20*/  FFMA R22, R0, R25, RZ ;  /* 0x0000001900167223 */ /* 0x000fc800000000ff */
[----:B------:R-:W-:-:S04]  /*3e30*/  FFMA R24, R23, R22, R0 ;  /* 0x0000001617187223 */ /* 0x000fc80000000000 */
[----:B------:R-:W-:-:S04]  /*3e40*/  FFMA R24, R25, R24, R22 ;  /* 0x0000001819187223 */ /* 0x000fc80000000016 */
[----:B------:R-:W-:-:S04]  /*3e50*/  FFMA R23, R23, R24, R0 ;  /* 0x0000001817177223 */ /* 0x000fc80000000000 */
[----:B------:R-:W-:-:S05]  /*3e60*/  FFMA R0, R25, R23, R24 ;  /* 0x0000001719007223 */ /* 0x000fca0000000018 */
[----:B------:R-:W-:-:S04]  /*3e70*/  SHF.R.U32.HI R11, RZ, 0x17, R0 ;  /* 0x00000017ff0b7819 */ /* 0x000fc80000011600 */
[----:B------:R-:W-:-:S04]  /*3e80*/  LOP3.LUT R12, R11, 0xff, RZ, 0xc0, !PT ;  /* 0x000000ff0b0c7812 */ /* 0x000fc800078ec0ff */
[----:B------:R-:W-:-:S04]  /*3e90*/  IADD3 R11, PT, PT, R12, R21, RZ ;  /* 0x000000150c0b7210 */ /* 0x000fc80007ffe0ff */
[----:B------:R-:W-:-:S04]  /*3ea0*/  IADD3 R12, PT, PT, R11, -0x1, RZ ;  /* 0xffffffff0b0c7810 */ /* 0x000fc80007ffe0ff */
        /* <DEDUP_REMOVED lines=10> */
[CCC-:B------:R-:W-:Y:S01]  /*3f50*/  FFMA.RP R21, R25.reuse, R23.reuse, R24.reuse ;  /* 0x0000001719157223 */ /* 0x1c0fe20000008018 */
[----:B------:R-:W-:Y:S01]  /*3f60*/  FFMA.RM R24, R25, R23, R24 ;  /* 0x0000001719187223 */ /* 0x000fe20000004018 */
[C---:B------:R-:W-:Y:S02]  /*3f70*/  IADD3 R22, PT, PT, R11.reuse, 0x20, RZ ;  /* 0x000000200b167810 */ /* 0x040fe40007ffe0ff */
[----:B------:R-:W-:Y:S02]  /*3f80*/  LOP3.LUT R12, R12, 0x7fffff, RZ, 0xc0, !PT ;  /* 0x007fffff0c0c7812 */ /* 0x000fe400078ec0ff */
[C---:B------:R-:W-:Y:S02]  /*3f90*/  ISETP.NE.AND P2, PT, R11.reuse, RZ, PT ;  /* 0x000000ff0b00720c */ /* 0x040fe40003f45270 */
[----:B------:R-:W-:Y:S02]  /*3fa0*/  LOP3.LUT R23, R12, 0x800000, RZ, 0xfc, !PT ;  /* 0x008000000c177812 */ /* 0x000fe400078efcff */
[----:B------:R-:W-:-:S02]  /*3fb0*/  ISETP.NE.AND P1, PT, R11, RZ, PT ;  /* 0x000000ff0b00720c */ /* 0x000fc40003f25270 */
[----:B------:R-:W-:Y:S02]  /*3fc0*/  IADD3 R11, PT, PT, -R11, RZ, RZ ;  /* 0x000000ff0b0b7210 */ /* 0x000fe40007ffe1ff */
[----:B------:R-:W-:Y:S02]  /*3fd0*/  SHF.L.U32 R22, R23, R22, RZ ;  /* 0x0000001617167219 */ /* 0x000fe400000006ff */
[----:B------:R-:W-:Y:S02]  /*3fe0*/  FSETP.NEU.FTZ.AND P0, PT, R21, R24, PT ;  /* 0x000000181500720b */ /* 0x000fe40003f1d000 */
[----:B------:R-:W-:Y:S02]  /*3ff0*/  SEL R12, R11, RZ, P2 ;  /* 0x000000ff0b0c7207 */ /* 0x000fe40001000000 */
[----:B------:R-:W-:Y:S02]  /*4000*/  ISETP.NE.AND P1, PT, R22, RZ, P1 ;  /* 0x000000ff1600720c */ /* 0x000fe40000f25270 */
[----:B------:R-:W-:-:S02]  /*4010*/  SHF.R.U32.HI R22, RZ, R12, R23 ;  /* 0x0000000cff167219 */ /* 0x000fc40000011617 */
[----:B------:R-:W-:Y:S02]  /*4020*/  PLOP3.LUT P0, PT, P0, P1, PT, 0xf8, 0x8f ;  /* 0x00000000008f781c */ /* 0x000fe40000703f70 */
[----:B------:R-:W-:Y:S02]  /*4030*/  SHF.R.U32.HI R12, RZ, 0x1, R22 ;  /* 0x00000001ff0c7819 */ /* 0x000fe40000011616 */
[----:B------:R-:W-:-:S04]  /*4040*/  SEL R11, RZ, 0x1, !P0 ;  /* 0x00000001ff0b7807 */ /* 0x000fc80004000000 */
[----:B------:R-:W-:-:S04]  /*4050*/  LOP3.LUT R11, R11, 0x1, R12, 0xf8, !PT ;  /* 0x000000010b0b7812 */ /* 0x000fc800078ef80c */
[----:B------:R-:W-:-:S04]  /*4060*/  LOP3.LUT R11, R11, R22, RZ, 0xc0, !PT ;  /* 0x000000160b0b7212 */ /* 0x000fc800078ec0ff */
[----:B------:R-:W-:-:S04]  /*4070*/  IADD3 R11, PT, PT, R12, R11, RZ ;  /* 0x0000000b0c0b7210 */ /* 0x000fc80007ffe0ff */
[----:B------:R-:W-:Y:S01]  /*4080*/  LOP3.LUT R0, R11, R0, RZ, 0xfc, !PT ;  /* 0x000000000b007212 */ /* 0x000fe200078efcff */
[----:B------:R-:W-:Y:S06]  /*4090*/  BRA `(.L_x_140) ;  /* 0x0000000000107947 */ /* 0x000fec0003800000 */
.L_x_139:
[----:B------:R-:W-:-:S04]  /*40a0*/  LOP3.LUT R0, R0, 0x80000000, RZ, 0xc0, !PT ;  /* 0x8000000000007812 */ /* 0x000fc800078ec0ff */
[----:B------:R-:W-:Y:S01]  /*40b0*/  LOP3.LUT R0, R0, 0x7f800000, RZ, 0xfc, !PT ;  /* 0x7f80000000007812 */ /* 0x000fe200078efcff */
[----:B------:R-:W-:Y:S06]  /*40c0*/  BRA `(.L_x_140) ;  /* 0x0000000000047947 */ /* 0x000fec0003800000 */
.L_x_138:
[----:B------:R-:W-:-:S07]  /*40d0*/  LEA R0, R21, R0, 0x17 ;  /* 0x0000000015007211 */ /* 0x000fce00078eb8ff */
.L_x_140:
[----:B------:R-:W-:Y:S05]  /*40e0*/  BSYNC.RECONVERGENT B1 ;  /* 0x0000000000017941 */ /* 0x000fea0003800200 */
.L_x_137:
[----:B------:R-:W-:Y:S05]  /*40f0*/  BRA `(.L_x_141) ;  /* 0x0000000000207947 */ /* 0x000fea0003800000 */
.L_x_136:
[----:B------:R-:W-:-:S04]  /*4100*/  LOP3.LUT R0, R25, 0x80000000, R0, 0x48, !PT ;  /* 0x8000000019007812 */ /* 0x000fc800078e4800 */
[----:B------:R-:W-:Y:S01]  /*4110*/  LOP3.LUT R0, R0, 0x7f800000, RZ, 0xfc, !PT ;  /* 0x7f80000000007812 */ /* 0x000fe200078efcff */
[----:B------:R-:W-:Y:S06]  /*4120*/  BRA `(.L_x_141) ;  /* 0x0000000000147947 */ /* 0x000fec0003800000 */
.L_x_135:
[----:B------:R-:W-:Y:S01]  /*4130*/  LOP3.LUT R0, R25, 0x80000000, R0, 0x48, !PT ;  /* 0x8000000019007812 */ /* 0x000fe200078e4800 */
[----:B------:R-:W-:Y:S06]  /*4140*/  BRA `(.L_x_141) ;  /* 0x00000000000c7947 */ /* 0x000fec0003800000 */
.L_x_134:
[----:B------:R-:W0:Y:S01]  /*4150*/  MUFU.RSQ R0, -QNAN ;  /* 0xffc0000000007908 */ /* 0x000e220000001400 */
[----:B------:R-:W-:Y:S05]  /*4160*/  BRA `(.L_x_141) ;  /* 0x0000000000047947 */ /* 0x000fea0003800000 */
.L_x_133:
[----:B------:R-:W-:-:S07]  /*4170*/  FADD.FTZ R0, R0, R3 ;  /* 0x0000000300007221 */ /* 0x000fce0000010000 */
.L_x_141:
[----:B------:R-:W-:Y:S05]  /*4180*/  BSYNC.RECONVERGENT B0 ;  /* 0x0000000000007941 */ /* 0x000fea0003800200 */
.L_x_131:
[----:B------:R-:W-:Y:S01]  /*4190*/  HFMA2 R23, -RZ, RZ, 0, 0 ;  /* 0x00000000ff177431 */ /* 0x000fe200000001ff */
[----:B------:R-:W-:-:S04]  /*41a0*/  MOV R22, R2 ;  /* 0x0000000200167202 */ /* 0x000fc80000000f00 */
[----:B0-----:R-:W-:Y:S05]  /*41b0*/  RET.REL.NODEC R22 `(_Z10stepKerneljPfS_ff) ;  /* 0xffffffbc16907950 */ /* 0x001fea0003c3ffff */
.L_x_142:
        /* <DEDUP_REMOVED lines=12> */
.L_x_147:


//--------------------- .nv.shared.reserved.0     --------------------------
	.section	.nv.shared.reserved.0,"aw",@nobits
	.weak		__nv_reservedSMEM_offset_0_alias
	.size		__nv_reservedSMEM_offset_0_alias, 0, 64
	.other		__nv_reservedSMEM_offset_0_alias,@"STO_CUDA_RESERVED_SHARED STV_DEFAULT"
__nv_reservedSMEM_offset_0_alias:
	.zero		0
	.zero		64


//--------------------- .nv.constant0._Z17createBlockKerneljPfiiii --------------------------
	.section	.nv.constant0._Z17createBlockKerneljPfiiii,"a",@progbits
	.sectionflags	@""
	.align	4
.nv.constant0._Z17createBlockKerneljPfiiii:
	.zero		928


//--------------------- .nv.constant0._Z10initKerneljPfS_f --------------------------
	.section	.nv.constant0._Z10initKerneljPfS_f,"a",@progbits
	.sectionflags	@""
	.align	4
.nv.constant0._Z10initKerneljPfS_f:
	.zero		924


//--------------------- .nv.constant0._Z13addDropKerneljPfiii --------------------------
	.section	.nv.constant0._Z13addDropKerneljPfiii,"a",@progbits
	.sectionflags	@""
	.align	4
.nv.constant0._Z13addDropKerneljPfiii:
	.zero		924


//--------------------- .nv.constant0._Z9proKernelP6float4jjPfS1_ --------------------------
	.section	.nv.constant0._Z9proKernelP6float4jjPfS1_,"a",@progbits
	.sectionflags	@""
	.align	4
.nv.constant0._Z9proKernelP6float4jjPfS1_:
	.zero		928


//--------------------- .nv.constant0._Z10stepKerneljPfS_ff --------------------------
	.section	.nv.constant0._Z10stepKerneljPfS_ff,"a",@progbits
	.sectionflags	@""
	.align	4
.nv.constant0._Z10stepKerneljPfS_ff:
	.zero		928


//--------------------- SYMBOLS --------------------------

	.type		.nv.reservedSmem.offset0,@object
	.size		.nv.reservedSmem.offset0,0x4
